	.target	sm_90a

	.elftype	@"ET_EXEC"


//--------------------- .note.nv.tkinfo           --------------------------
	.section	.note.nv.tkinfo,"",@"SHT_NOTE"
	.sectionflags	@"SHF_NOTE_NV_TKINFO"
	.tkinfo
        /*0018*/ 	.word	0x00000002
        /*0030*/ 	.string	""
        /*0030*/ 	.string	"ptxas"
        /*0030*/ 	.string	"Cuda compilation tools, release 13.0, V13.0.88"
        /*0030*/ 	.string	"Build cuda_13.0.r13.0/compiler.36424714_0"
        /*0030*/ 	.string	"-arch sm_90a -m 64 "



//--------------------- .note.nv.cuinfo           --------------------------
	.section	.note.nv.cuinfo,"",@"SHT_NOTE"
	.sectionflags	@"SHF_NOTE_NV_CUINFO"
        /*0018*/ 	.short	0x0002
        /*001a*/ 	.short	0x005a
        /*001c*/ 	.short	0x0082
	.zero		2


//--------------------- .nv.info                  --------------------------
	.section	.nv.info,"",@"SHT_CUDA_INFO"
	.align	4


	//----- nvinfo : EIATTR_REGCOUNT
	.align		4
        /*0000*/ 	.byte	0x04, 0x2f
        /*0002*/ 	.short	(.L_15 - .L_14)
	.align		4
.L_14:
        /*0004*/ 	.word	index@(_ZN7cutlass13device_kernelINS_4gemm6kernel13GemmUniversalIN4cute5tupleIJiiiiEEENS1_10collective13CollectiveMmaINS1_34MainloopSm90TmaGmmaWarpSpecializedILi5ENS5_IJNS4_1CILi1EEENSA_ILi2EEESB_EEENS1_32KernelTmaWarpSpecializedPingpongEEENS5_IJNSA_ILi64EEENSA_ILi256EEENSA_ILi32EEEEEENS_10bfloat16_tENS5_IJlSB_lEEESK_SL_NS4_8TiledMMAINS4_8MMA_AtomIJNS4_4SM904GMMA28MMA_64x256x16_F32BF16BF16_SSILNSP_5MajorE0ELSR_0ELNSP_7ScaleInE1ELSS_1EEEEEENS4_6LayoutINS5_IJSB_SB_SB_EEENS5_IJNSA_ILi0EEESX_SX_EEEEENS5_IJNS4_10UnderscoreES10_S10_EEEEENS4_23SM90_TMA_LOAD_MULTICASTENS4_14ComposedLayoutINS4_7SwizzleILi2ELi4ELi3EEENS4_18smem_ptr_flag_bitsILi16EEENSV_INS5_IJNSA_ILi8EEESI_EEENS5_IJSI_SB_EEEEEEEvNS4_8identityENS4_13SM90_TMA_LOADES1D_vS1E_EENS_8epilogue10collective6detail29Sm90TmaWarpSpecializedAdapterINS1I_15DefaultEpilogueISK_SL_SL_NS1H_6thread17LinearCombinationISK_Li1EffLNS1M_9ScaleType4KindE0ELNS_15FloatRoundStyleE2ESK_EENS1_15EpilogueDefaultEEEEEvvEEEEvNT_6ParamsE)
        /*0008*/ 	.word	0x000000a8


	//----- nvinfo : EIATTR_FRAME_SIZE
	.align		4
.L_15:
        /*000c*/ 	.byte	0x04, 0x11
        /*000e*/ 	.short	(.L_17 - .L_16)
	.align		4
.L_16:
        /*0010*/ 	.word	index@(_ZN7cutlass13device_kernelINS_4gemm6kernel13GemmUniversalIN4cute5tupleIJiiiiEEENS1_10collective13CollectiveMmaINS1_34MainloopSm90TmaGmmaWarpSpecializedILi5ENS5_IJNS4_1CILi1EEENSA_ILi2EEESB_EEENS1_32KernelTmaWarpSpecializedPingpongEEENS5_IJNSA_ILi64EEENSA_ILi256EEENSA_ILi32EEEEEENS_10bfloat16_tENS5_IJlSB_lEEESK_SL_NS4_8TiledMMAINS4_8MMA_AtomIJNS4_4SM904GMMA28MMA_64x256x16_F32BF16BF16_SSILNSP_5MajorE0ELSR_0ELNSP_7ScaleInE1ELSS_1EEEEEENS4_6LayoutINS5_IJSB_SB_SB_EEENS5_IJNSA_ILi0EEESX_SX_EEEEENS5_IJNS4_10UnderscoreES10_S10_EEEEENS4_23SM90_TMA_LOAD_MULTICASTENS4_14ComposedLayoutINS4_7SwizzleILi2ELi4ELi3EEENS4_18smem_ptr_flag_bitsILi16EEENSV_INS5_IJNSA_ILi8EEESI_EEENS5_IJSI_SB_EEEEEEEvNS4_8identityENS4_13SM90_TMA_LOADES1D_vS1E_EENS_8epilogue10collective6detail29Sm90TmaWarpSpecializedAdapterINS1I_15DefaultEpilogueISK_SL_SL_NS1H_6thread17LinearCombinationISK_Li1EffLNS1M_9ScaleType4KindE0ELNS_15FloatRoundStyleE2ESK_EENS1_15EpilogueDefaultEEEEEvvEEEEvNT_6ParamsE)
        /*0014*/ 	.word	0x00000008


	//----- nvinfo : EIATTR_MIN_STACK_SIZE
	.align		4
.L_17:
        /*0018*/ 	.byte	0x04, 0x12
        /*001a*/ 	.short	(.L_19 - .L_18)
	.align		4
.L_18:
        /*001c*/ 	.word	index@(_ZN7cutlass13device_kernelINS_4gemm6kernel13GemmUniversalIN4cute5tupleIJiiiiEEENS1_10collective13CollectiveMmaINS1_34MainloopSm90TmaGmmaWarpSpecializedILi5ENS5_IJNS4_1CILi1EEENSA_ILi2EEESB_EEENS1_32KernelTmaWarpSpecializedPingpongEEENS5_IJNSA_ILi64EEENSA_ILi256EEENSA_ILi32EEEEEENS_10bfloat16_tENS5_IJlSB_lEEESK_SL_NS4_8TiledMMAINS4_8MMA_AtomIJNS4_4SM904GMMA28MMA_64x256x16_F32BF16BF16_SSILNSP_5MajorE0ELSR_0ELNSP_7ScaleInE1ELSS_1EEEEEENS4_6LayoutINS5_IJSB_SB_SB_EEENS5_IJNSA_ILi0EEESX_SX_EEEEENS5_IJNS4_10UnderscoreES10_S10_EEEEENS4_23SM90_TMA_LOAD_MULTICASTENS4_14ComposedLayoutINS4_7SwizzleILi2ELi4ELi3EEENS4_18smem_ptr_flag_bitsILi16EEENSV_INS5_IJNSA_ILi8EEESI_EEENS5_IJSI_SB_EEEEEEEvNS4_8identityENS4_13SM90_TMA_LOADES1D_vS1E_EENS_8epilogue10collective6detail29Sm90TmaWarpSpecializedAdapterINS1I_15DefaultEpilogueISK_SL_SL_NS1H_6thread17LinearCombinationISK_Li1EffLNS1M_9ScaleType4KindE0ELNS_15FloatRoundStyleE2ESK_EENS1_15EpilogueDefaultEEEEEvvEEEEvNT_6ParamsE)
        /*0020*/ 	.word	0x00000008
.L_19:


//--------------------- .nv.compat                --------------------------
	.section	.nv.compat,"",@"SHT_CUDA_COMPAT_INFO"
	.align	4
        /*0000*/ 	.byte	0x02, 0x09, 0x01, 0x00, 0x02, 0x02, 0x04, 0x00, 0x02, 0x05, 0x05, 0x00, 0x03, 0x07, 0x01, 0x01
        /*0010*/ 	.byte	0x02, 0x03, 0x01, 0x00, 0x02, 0x06, 0x01, 0x00, 0x04, 0x0b, 0x08, 0x00, 0x00, 0x00, 0x00, 0x00
        /*0020*/ 	.byte	0x00, 0x00, 0x00, 0x00


//--------------------- .nv.info._ZN7cutlass13device_kernelINS_4gemm6kernel13GemmUniversalIN4cute5tupleIJiiiiEEENS1_10collective13CollectiveMmaINS1_34MainloopSm90TmaGmmaWarpSpecializedILi5ENS5_IJNS4_1CILi1EEENSA_ILi2EEESB_EEENS1_32KernelTmaWarpSpecializedPingpongEEENS5_IJNSA_ILi64EEENSA_ILi256EEENSA_ILi32EEEEEENS_10bfloat16_tENS5_IJlSB_lEEESK_SL_NS4_8TiledMMAINS4_8MMA_AtomIJNS4_4SM904GMMA28MMA_64x256x16_F32BF16BF16_SSILNSP_5MajorE0ELSR_0ELNSP_7ScaleInE1ELSS_1EEEEEENS4_6LayoutINS5_IJSB_SB_SB_EEENS5_IJNSA_ILi0EEESX_SX_EEEEENS5_IJNS4_10UnderscoreES10_S10_EEEEENS4_23SM90_TMA_LOAD_MULTICASTENS4_14ComposedLayoutINS4_7SwizzleILi2ELi4ELi3EEENS4_18smem_ptr_flag_bitsILi16EEENSV_INS5_IJNSA_ILi8EEESI_EEENS5_IJSI_SB_EEEEEEEvNS4_8identityENS4_13SM90_TMA_LOADES1D_vS1E_EENS_8epilogue10collective6detail29Sm90TmaWarpSpecializedAdapterINS1I_15DefaultEpilogueISK_SL_SL_NS1H_6thread17LinearCombinationISK_Li1EffLNS1M_9ScaleType4KindE0ELNS_15FloatRoundStyleE2ESK_EENS1_15EpilogueDefaultEEEEEvvEEEEvNT_6ParamsE --------------------------
	.section	.nv.info._ZN7cutlass13device_kernelINS_4gemm6kernel13GemmUniversalIN4cute5tupleIJiiiiEEENS1_10collective13CollectiveMmaINS1_34MainloopSm90TmaGmmaWarpSpecializedILi5ENS5_IJNS4_1CILi1EEENSA_ILi2EEESB_EEENS1_32KernelTmaWarpSpecializedPingpongEEENS5_IJNSA_ILi64EEENSA_ILi256EEENSA_ILi32EEEEEENS_10bfloat16_tENS5_IJlSB_lEEESK_SL_NS4_8TiledMMAINS4_8MMA_AtomIJNS4_4SM904GMMA28MMA_64x256x16_F32BF16BF16_SSILNSP_5MajorE0ELSR_0ELNSP_7ScaleInE1ELSS_1EEEEEENS4_6LayoutINS5_IJSB_SB_SB_EEENS5_IJNSA_ILi0EEESX_SX_EEEEENS5_IJNS4_10UnderscoreES10_S10_EEEEENS4_23SM90_TMA_LOAD_MULTICASTENS4_14ComposedLayoutINS4_7SwizzleILi2ELi4ELi3EEENS4_18smem_ptr_flag_bitsILi16EEENSV_INS5_IJNSA_ILi8EEESI_EEENS5_IJSI_SB_EEEEEEEvNS4_8identityENS4_13SM90_TMA_LOADES1D_vS1E_EENS_8epilogue10collective6detail29Sm90TmaWarpSpecializedAdapterINS1I_15DefaultEpilogueISK_SL_SL_NS1H_6thread17LinearCombinationISK_Li1EffLNS1M_9ScaleType4KindE0ELNS_15FloatRoundStyleE2ESK_EENS1_15EpilogueDefaultEEEEEvvEEEEvNT_6ParamsE,"",@"SHT_CUDA_INFO"
	.sectionflags	@""
	.align	4


	//----- nvinfo : EIATTR_CUDA_API_VERSION
	.align		4
        /*0000*/ 	.byte	0x04, 0x37
        /*0002*/ 	.short	(.L_21 - .L_20)
.L_20:
        /*0004*/ 	.word	0x00000082


	//----- nvinfo : EIATTR_KPARAM_INFO
	.align		4
.L_21:
        /*0008*/ 	.byte	0x04, 0x17
        /*000a*/ 	.short	(.L_23 - .L_22)
.L_22:
        /*000c*/ 	.word	0x00000000
        /*0010*/ 	.short	0x0000
        /*0012*/ 	.short	0x0070
        /*0014*/ 	.byte	0x00, 0xf0, 0x01, 0x10


	//----- nvinfo : EIATTR_SPARSE_MMA_MASK
	.align		4
.L_23:
        /*0018*/ 	.byte	0x03, 0x50
        /*001a*/ 	.short	0x0000


	//----- nvinfo : EIATTR_MAXREG_COUNT
	.align		4
        /*001c*/ 	.byte	0x03, 0x1b
        /*001e*/ 	.short	0x00a8


	//----- nvinfo : EIATTR_NUM_BARRIERS
	.align		4
        /*0020*/ 	.byte	0x02, 0x4c
        /*0022*/ 	.byte	0x01
	.zero		1


	//----- nvinfo : EIATTR_EXTERNS
	.align		4
        /*0024*/ 	.byte	0x04, 0x0f
        /*0026*/ 	.short	(.L_25 - .L_24)


	//   ....[0]....
	.align		4
.L_24:
        /*0028*/ 	.word	index@(__assertfail)


	//----- nvinfo : EIATTR_ANNOTATIONS
	.align		4
.L_25:
        /*002c*/ 	.byte	0x04, 0x55
        /*002e*/ 	.short	(.L_27 - .L_26)


	//   ....[0]....
.L_26:
        /*0030*/ 	.word	0x00000001
        /*0034*/ 	.byte	0x60, 0x0d, 0x00, 0x00, 0x01, 0x00, 0x00, 0x00, 0xc0, 0x9c, 0x00, 0x00, 0x01, 0x00, 0x00, 0x00
        /*0044*/ 	.byte	0x40, 0xa9, 0x00, 0x00


	//----- nvinfo : EIATTR_MERCURY_ISA_VERSION
	.align		4
.L_27:
        /*0048*/ 	.byte	0x03, 0x5f
        /*004a*/ 	.short	0x0101


	//----- nvinfo : EIATTR_INT_WARP_WIDE_INSTR_OFFSETS
	.align		4
        /*004c*/ 	.byte	0x04, 0x31
        /*004e*/ 	.short	(.L_29 - .L_28)


	//   ....[0]....
.L_28:
        /*0050*/ 	.word	0x000004f0


	//   ....[1]....
        /*0054*/ 	.word	0x00000530


	//   ....[2]....
        /*0058*/ 	.word	0x00000640


	//   ....[3]....
        /*005c*/ 	.word	0x00000660


	//   ....[4]....
        /*0060*/ 	.word	0x00000680


	//   ....[5]....
        /*0064*/ 	.word	0x000006a0


	//   ....[6]....
        /*0068*/ 	.word	0x00000760


	//   ....[7]....
        /*006c*/ 	.word	0x000007a0


	//   ....[8]....
        /*0070*/ 	.word	0x00001df0


	//----- nvinfo : EIATTR_COOP_GROUP_MASK_REGIDS
	.align		4
.L_29:
        /*0074*/ 	.byte	0x04, 0x29
        /*0076*/ 	.short	(.L_31 - .L_30)


	//   ....[0]....
.L_30:
        /*0078*/ 	.word	0xffffffff


	//   ....[1]....
        /*007c*/ 	.word	0xffffffff


	//   ....[2]....
        /*0080*/ 	.word	0xffffffff


	//   ....[3]....
        /*0084*/ 	.word	0xffffffff


	//   ....[4]....
        /*0088*/ 	.word	0xffffffff


	//   ....[5]....
        /*008c*/ 	.word	0xffffffff


	//   ....[6]....
        /*0090*/ 	.word	0xffffffff


	//----- nvinfo : EIATTR_COOP_GROUP_INSTR_OFFSETS
	.align		4
.L_31:
        /*0094*/ 	.byte	0x04, 0x28
        /*0096*/ 	.short	(.L_33 - .L_32)


	//   ....[0]....
.L_32:
        /*0098*/ 	.word	0x00000070


	//   ....[1]....
        /*009c*/ 	.word	0x00000080


	//   ....[2]....
        /*00a0*/ 	.word	0x00000140


	//   ....[3]....
        /*00a4*/ 	.word	0x000002f0


	//   ....[4]....
        /*00a8*/ 	.word	0x00000330


	//   ....[5]....
        /*00ac*/ 	.word	0x000007f0


	//   ....[6]....
        /*00b0*/ 	.word	0x00000900


	//----- nvinfo : EIATTR_REG_RECONFIG
	.align		4
.L_33:
        /*00b4*/ 	.byte	0x01, 0x54
	.zero		2


	//----- nvinfo : EIATTR_SYSCALL_OFFSETS
	.align		4
        /*00b8*/ 	.byte	0x04, 0x46
        /*00ba*/ 	.short	(.L_35 - .L_34)


	//   ....[0]....
.L_34:
        /*00bc*/ 	.word	0x00001790


	//----- nvinfo : EIATTR_MBARRIER_INSTR_OFFSETS
	.align		4
.L_35:
        /*00c0*/ 	.byte	0x04, 0x39
        /*00c2*/ 	.short	(.L_37 - .L_36)


	//   ....[0]....
.L_36:
        /*00c4*/ 	.word	0x00000240
        /*00c8*/ 	.word	0x000000ff
        /*00cc*/ 	.word	0x00000000
        /*00d0*/ 	.short	0x0100
        /*00d2*/ 	.byte	0x08
	.zero		1


	//   ....[1]....
        /*00d4*/ 	.word	0x00000250
        /*00d8*/ 	.word	0x000000ff
        /*00dc*/ 	.word	0x00000028
        /*00e0*/ 	.short	0x0100
        /*00e2*/ 	.byte	0x08
	.zero		1


	//   ....[2]....
        /*00e4*/ 	.word	0x00000260
        /*00e8*/ 	.word	0x000000ff
        /*00ec*/ 	.word	0x00000008
        /*00f0*/ 	.short	0x0100
        /*00f2*/ 	.byte	0x08
	.zero		1


	//   ....[3]....
        /*00f4*/ 	.word	0x00000270
        /*00f8*/ 	.word	0x000000ff
        /*00fc*/ 	.word	0x00000030
        /*0100*/ 	.short	0x0100
        /*0102*/ 	.byte	0x08
	.zero		1


	//   ....[4]....
        /*0104*/ 	.word	0x00000280
        /*0108*/ 	.word	0x000000ff
        /*010c*/ 	.word	0x00000010
        /*0110*/ 	.short	0x0100
        /*0112*/ 	.byte	0x08
	.zero		1


	//   ....[5]....
        /*0114*/ 	.word	0x00000290
        /*0118*/ 	.word	0x000000ff
        /*011c*/ 	.word	0x00000038
        /*0120*/ 	.short	0x0100
        /*0122*/ 	.byte	0x08
	.zero		1


	//   ....[6]....
        /*0124*/ 	.word	0x000002a0
        /*0128*/ 	.word	0x000000ff
        /*012c*/ 	.word	0x00000018
        /*0130*/ 	.short	0x0100
        /*0132*/ 	.byte	0x08
	.zero		1


	//   ....[7]....
        /*0134*/ 	.word	0x000002b0
        /*0138*/ 	.word	0x000000ff
        /*013c*/ 	.word	0x00000040
        /*0140*/ 	.short	0x0100
        /*0142*/ 	.byte	0x08
	.zero		1


	//   ....[8]....
        /*0144*/ 	.word	0x000002c0
        /*0148*/ 	.word	0x000000ff
        /*014c*/ 	.word	0x00000020
        /*0150*/ 	.short	0x0100
        /*0152*/ 	.byte	0x08
	.zero		1


	//   ....[9]....
        /*0154*/ 	.word	0x000002d0
        /*0158*/ 	.word	0x000000ff
        /*015c*/ 	.word	0x00000048
        /*0160*/ 	.short	0x0100
        /*0162*/ 	.byte	0x08
	.zero		1


	//   ....[10]....
        /*0164*/ 	.word	0x000007d0
        /*0168*/ 	.word	0x000000ff
        /*016c*/ 	.word	0x00000080
        /*0170*/ 	.short	0x0100
        /*0172*/ 	.byte	0x08
	.zero		1


	//   ....[11]....
        /*0174*/ 	.word	0x00000860
        /*0178*/ 	.word	0x000000ff
        /*017c*/ 	.word	0x00000088
        /*0180*/ 	.short	0x0100
        /*0182*/ 	.byte	0x08
	.zero		1


	//   ....[12]....
        /*0184*/ 	.word	0x00000880
        /*0188*/ 	.word	0x000000ff
        /*018c*/ 	.word	0x00000060
        /*0190*/ 	.short	0x0100
        /*0192*/ 	.byte	0x09
	.zero		1


	//   ....[13]....
        /*0194*/ 	.word	0x00000890
        /*0198*/ 	.word	0x000000ff
        /*019c*/ 	.word	0x00000068
        /*01a0*/ 	.short	0x0100
        /*01a2*/ 	.byte	0x09
	.zero		1


	//   ....[14]....
        /*01a4*/ 	.word	0x000008a0
        /*01a8*/ 	.word	0x000000ff
        /*01ac*/ 	.word	0x00000070
        /*01b0*/ 	.short	0x0100
        /*01b2*/ 	.byte	0x09
	.zero		1


	//   ....[15]....
        /*01b4*/ 	.word	0x000008b0
        /*01b8*/ 	.word	0x000000ff
        /*01bc*/ 	.word	0x00000078
        /*01c0*/ 	.short	0x0100
        /*01c2*/ 	.byte	0x09
	.zero		1


	//   ....[16]....
        /*01c4*/ 	.word	0x00001670
        /*01c8*/ 	.word	0x0000009f
        /*01cc*/ 	.word	0x00000000
        /*01d0*/ 	.short	0x010a
        /*01d2*/ 	.byte	0x2a
	.zero		1


	//   ....[17]....
        /*01d4*/ 	.word	0x00001810
        /*01d8*/ 	.word	0x00000003
        /*01dc*/ 	.word	0x00000000
        /*01e0*/ 	.short	0x010a
        /*01e2*/ 	.byte	0x3f
	.zero		1


	//   ....[18]....
        /*01e4*/ 	.word	0x00001870
        /*01e8*/ 	.word	0x00000003
        /*01ec*/ 	.word	0x00000000
        /*01f0*/ 	.short	0x010a
        /*01f2*/ 	.byte	0x3f
	.zero		1


	//   ....[19]....
        /*01f4*/ 	.word	0x00001ae0
        /*01f8*/ 	.word	0x000000ff
        /*01fc*/ 	.word	0x00000000
        /*0200*/ 	.short	0x010a
        /*0202*/ 	.byte	0x04
	.zero		1


	//   ....[20]....
        /*0204*/ 	.word	0x00001b20
        /*0208*/ 	.word	0x000000ff
        /*020c*/ 	.word	0x00000000
        /*0210*/ 	.short	0x010a
        /*0212*/ 	.byte	0x04
	.zero		1


	//   ....[21]....
        /*0214*/ 	.word	0x00001c90
        /*0218*/ 	.word	0x00000005
        /*021c*/ 	.word	0x00000000
        /*0220*/ 	.short	0x0101
        /*0222*/ 	.byte	0x3f
	.zero		1


	//   ....[22]....
        /*0224*/ 	.word	0x00001d90
        /*0228*/ 	.word	0x000000a0
        /*022c*/ 	.word	0x00000000
        /*0230*/ 	.short	0x0101
        /*0232*/ 	.byte	0x2d
	.zero		1


	//   ....[23]....
        /*0234*/ 	.word	0x00001e90
        /*0238*/ 	.word	0x00000003
        /*023c*/ 	.word	0x00000000
        /*0240*/ 	.short	0x0101
        /*0242*/ 	.byte	0x3f
	.zero		1


	//   ....[24]....
        /*0244*/ 	.word	0x00001f50
        /*0248*/ 	.word	0x0000009f
        /*024c*/ 	.word	0x00000010
        /*0250*/ 	.short	0x010a
        /*0252*/ 	.byte	0x2a
	.zero		1


	//   ....[25]....
        /*0254*/ 	.word	0x00009ce0
        /*0258*/ 	.word	0x000000a2
        /*025c*/ 	.word	0x00000000
        /*0260*/ 	.short	0x0101
        /*0262*/ 	.byte	0x2d
	.zero		1


	//   ....[26]....
        /*0264*/ 	.word	0x0000a680
        /*0268*/ 	.word	0x0000000c
        /*026c*/ 	.word	0x00000028
        /*0270*/ 	.short	0x010a
        /*0272*/ 	.byte	0x3f
	.zero		1


	//   ....[27]....
        /*0274*/ 	.word	0x0000aa50
        /*0278*/ 	.word	0x00000004
        /*027c*/ 	.word	0x00000088
        /*0280*/ 	.short	0x0101
        /*0282*/ 	.byte	0x3f
	.zero		1


	//   ....[28]....
        /*0284*/ 	.word	0x0000b1d0
        /*0288*/ 	.word	0x00000007
        /*028c*/ 	.word	0x00000000
        /*0290*/ 	.short	0x010a
        /*0292*/ 	.byte	0x3f
	.zero		1


	//   ....[29]....
        /*0294*/ 	.word	0x0000b250
        /*0298*/ 	.word	0x00000009
        /*029c*/ 	.word	0x00000000
        /*02a0*/ 	.short	0x010a
        /*02a2*/ 	.byte	0x3f
	.zero		1


	//   ....[30]....
        /*02a4*/ 	.word	0x0000b2e0
        /*02a8*/ 	.word	0x00000006
        /*02ac*/ 	.word	0x00000000
        /*02b0*/ 	.short	0x010a
        /*02b2*/ 	.byte	0x3f
	.zero		1


	//   ....[31]....
        /*02b4*/ 	.word	0x0000b370
        /*02b8*/ 	.word	0x00000009
        /*02bc*/ 	.word	0x00000000
        /*02c0*/ 	.short	0x010a
        /*02c2*/ 	.byte	0x3f
	.zero		1


	//   ....[32]....
        /*02c4*/ 	.word	0x0000b400
        /*02c8*/ 	.word	0x00000003
        /*02cc*/ 	.word	0x00000000
        /*02d0*/ 	.short	0x010a
        /*02d2*/ 	.byte	0x3f
	.zero		1


	//   ....[33]....
        /*02d4*/ 	.word	0x0000b460
        /*02d8*/ 	.word	0x000000a1
        /*02dc*/ 	.word	0x00000000
        /*02e0*/ 	.short	0x010a
        /*02e2*/ 	.byte	0x3f
	.zero		1


	//   ....[34]....
        /*02e4*/ 	.word	0x0000b4b0
        /*02e8*/ 	.word	0x00000003
        /*02ec*/ 	.word	0x00000000
        /*02f0*/ 	.short	0x010a
        /*02f2*/ 	.byte	0x3f
	.zero		1


	//   ....[35]....
        /*02f4*/ 	.word	0x0000b510
        /*02f8*/ 	.word	0x00000005
        /*02fc*/ 	.word	0x00000000
        /*0300*/ 	.short	0x010a
        /*0302*/ 	.byte	0x3f
	.zero		1


	//   ....[36]....
        /*0304*/ 	.word	0x0000b560
        /*0308*/ 	.word	0x000000a1
        /*030c*/ 	.word	0x00000010
        /*0310*/ 	.short	0x010a
        /*0312*/ 	.byte	0x3f
	.zero		1


	//   ....[37]....
        /*0314*/ 	.word	0x0000b630
        /*0318*/ 	.word	0x0000000c
        /*031c*/ 	.word	0x00000028
        /*0320*/ 	.short	0x010a
        /*0322*/ 	.byte	0x3f
	.zero		1


	//   ....[38]....
        /*0324*/ 	.word	0x0000b700
        /*0328*/ 	.word	0x00000007
        /*032c*/ 	.word	0x00000000
        /*0330*/ 	.short	0x010a
        /*0332*/ 	.byte	0x3f
	.zero		1


	//   ....[39]....
        /*0334*/ 	.word	0x0000b750
        /*0338*/ 	.word	0x00000009
        /*033c*/ 	.word	0x00000000
        /*0340*/ 	.short	0x010a
        /*0342*/ 	.byte	0x3f
	.zero		1


	//   ....[40]....
        /*0344*/ 	.word	0x0000b7a0
        /*0348*/ 	.word	0x00000006
        /*034c*/ 	.word	0x00000000
        /*0350*/ 	.short	0x010a
        /*0352*/ 	.byte	0x3f
	.zero		1


	//   ....[41]....
        /*0354*/ 	.word	0x0000b7f0
        /*0358*/ 	.word	0x00000009
        /*035c*/ 	.word	0x00000000
        /*0360*/ 	.short	0x010a
        /*0362*/ 	.byte	0x3f
	.zero		1


	//----- nvinfo : EIATTR_NUM_MBARRIERS
	.align		4
.L_37:
        /*0364*/ 	.byte	0x03, 0x38
        /*0366*/ 	.short	0x0010


	//----- nvinfo : EIATTR_EXIT_INSTR_OFFSETS
	.align		4
        /*0368*/ 	.byte	0x04, 0x1c
        /*036a*/ 	.short	(.L_39 - .L_38)


	//   ....[0]....
.L_38:
        /*036c*/ 	.word	0x000013a0


	//   ....[1]....
        /*0370*/ 	.word	0x00001400


	//   ....[2]....
        /*0374*/ 	.word	0x0000a370


	//   ....[3]....
        /*0378*/ 	.word	0x0000a3a0


	//   ....[4]....
        /*037c*/ 	.word	0x0000b450


	//----- nvinfo : EIATTR_MAX_THREADS
	.align		4
.L_39:
        /*0380*/ 	.byte	0x04, 0x05
        /*0382*/ 	.short	(.L_41 - .L_40)
.L_40:
        /*0384*/ 	.word	0x00000180
        /*0388*/ 	.word	0x00000001
        /*038c*/ 	.word	0x00000001


	//----- nvinfo : EIATTR_CRS_STACK_SIZE
	.align		4
.L_41:
        /*0390*/ 	.byte	0x04, 0x1e
        /*0392*/ 	.short	(.L_43 - .L_42)
.L_42:
        /*0394*/ 	.word	0x00000000


	//----- nvinfo : EIATTR_CBANK_PARAM_SIZE
	.align		4
.L_43:
        /*0398*/ 	.byte	0x03, 0x19
        /*039a*/ 	.short	0x0470


	//----- nvinfo : EIATTR_PARAM_CBANK
	.align		4
        /*039c*/ 	.byte	0x04, 0x0a
        /*039e*/ 	.short	(.L_45 - .L_44)
	.align		4
.L_44:
        /*03a0*/ 	.word	index@(.nv.constant0._ZN7cutlass13device_kernelINS_4gemm6kernel13GemmUniversalIN4cute5tupleIJiiiiEEENS1_10collective13CollectiveMmaINS1_34MainloopSm90TmaGmmaWarpSpecializedILi5ENS5_IJNS4_1CILi1EEENSA_ILi2EEESB_EEENS1_32KernelTmaWarpSpecializedPingpongEEENS5_IJNSA_ILi64EEENSA_ILi256EEENSA_ILi32EEEEEENS_10bfloat16_tENS5_IJlSB_lEEESK_SL_NS4_8TiledMMAINS4_8MMA_AtomIJNS4_4SM904GMMA28MMA_64x256x16_F32BF16BF16_SSILNSP_5MajorE0ELSR_0ELNSP_7ScaleInE1ELSS_1EEEEEENS4_6LayoutINS5_IJSB_SB_SB_EEENS5_IJNSA_ILi0EEESX_SX_EEEEENS5_IJNS4_10UnderscoreES10_S10_EEEEENS4_23SM90_TMA_LOAD_MULTICASTENS4_14ComposedLayoutINS4_7SwizzleILi2ELi4ELi3EEENS4_18smem_ptr_flag_bitsILi16EEENSV_INS5_IJNSA_ILi8EEESI_EEENS5_IJSI_SB_EEEEEEEvNS4_8identityENS4_13SM90_TMA_LOADES1D_vS1E_EENS_8epilogue10collective6detail29Sm90TmaWarpSpecializedAdapterINS1I_15DefaultEpilogueISK_SL_SL_NS1H_6thread17LinearCombinationISK_Li1EffLNS1M_9ScaleType4KindE0ELNS_15FloatRoundStyleE2ESK_EENS1_15EpilogueDefaultEEEEEvvEEEEvNT_6ParamsE)
        /*03a4*/ 	.short	0x0210
        /*03a6*/ 	.short	0x0470


	//----- nvinfo : EIATTR_SW_WAR
	.align		4
.L_45:
        /*03a8*/ 	.byte	0x04, 0x36
        /*03aa*/ 	.short	(.L_47 - .L_46)
.L_46:
        /*03ac*/ 	.word	0x00000008
.L_47:


//--------------------- .nv.callgraph             --------------------------
	.section	.nv.callgraph,"",@"SHT_CUDA_CALLGRAPH"
	.align	4
	.sectionentsize	8
	.align		4
        /*0000*/ 	.word	0x00000000
	.align		4
        /*0004*/ 	.word	0xffffffff
	.align		4
        /*0008*/ 	.word	index@(_ZN7cutlass13device_kernelINS_4gemm6kernel13GemmUniversalIN4cute5tupleIJiiiiEEENS1_10collective13CollectiveMmaINS1_34MainloopSm90TmaGmmaWarpSpecializedILi5ENS5_IJNS4_1CILi1EEENSA_ILi2EEESB_EEENS1_32KernelTmaWarpSpecializedPingpongEEENS5_IJNSA_ILi64EEENSA_ILi256EEENSA_ILi32EEEEEENS_10bfloat16_tENS5_IJlSB_lEEESK_SL_NS4_8TiledMMAINS4_8MMA_AtomIJNS4_4SM904GMMA28MMA_64x256x16_F32BF16BF16_SSILNSP_5MajorE0ELSR_0ELNSP_7ScaleInE1ELSS_1EEEEEENS4_6LayoutINS5_IJSB_SB_SB_EEENS5_IJNSA_ILi0EEESX_SX_EEEEENS5_IJNS4_10UnderscoreES10_S10_EEEEENS4_23SM90_TMA_LOAD_MULTICASTENS4_14ComposedLayoutINS4_7SwizzleILi2ELi4ELi3EEENS4_18smem_ptr_flag_bitsILi16EEENSV_INS5_IJNSA_ILi8EEESI_EEENS5_IJSI_SB_EEEEEEEvNS4_8identityENS4_13SM90_TMA_LOADES1D_vS1E_EENS_8epilogue10collective6detail29Sm90TmaWarpSpecializedAdapterINS1I_15DefaultEpilogueISK_SL_SL_NS1H_6thread17LinearCombinationISK_Li1EffLNS1M_9ScaleType4KindE0ELNS_15FloatRoundStyleE2ESK_EENS1_15EpilogueDefaultEEEEEvvEEEEvNT_6ParamsE)
	.align		4
        /*000c*/ 	.word	index@(__assertfail)
	.align		4
        /*0010*/ 	.word	0x00000000
	.align		4
        /*0014*/ 	.word	0xfffffffe
	.align		4
        /*0018*/ 	.word	0x00000000
	.align		4
        /*001c*/ 	.word	0xfffffffd
	.align		4
        /*0020*/ 	.word	0x00000000
	.align		4
        /*0024*/ 	.word	0xfffffffc


//--------------------- .nv.constant4             --------------------------
	.section	.nv.constant4,"a",@progbits
	.align	8
	.align		8
.nv.constant4:
        /*0000*/ 	.dword	__assertfail
	.align		8
        /*0008*/ 	.dword	__unnamed_1
	.align		8
        /*0010*/ 	.dword	_ZN39_INTERNAL_0fd375a5_4_k_cu_dbfcff5c_32094cuda3std3__45__cpo5beginE
	.align		8
        /*0018*/ 	.dword	_ZN39_INTERNAL_0fd375a5_4_k_cu_dbfcff5c_32094cuda3std3__45__cpo3endE
	.align		8
        /*0020*/ 	.dword	_ZN39_INTERNAL_0fd375a5_4_k_cu_dbfcff5c_32094cuda3std3__45__cpo6cbeginE
	.align		8
        /*0028*/ 	.dword	_ZN39_INTERNAL_0fd375a5_4_k_cu_dbfcff5c_32094cuda3std3__45__cpo4cendE
	.align		8
        /*0030*/ 	.dword	_ZN39_INTERNAL_0fd375a5_4_k_cu_dbfcff5c_32094cuda3std3__441_GLOBAL__N__0fd375a5_4_k_cu_dbfcff5c_32096ignoreE
	.align		8
        /*0038*/ 	.dword	_ZN39_INTERNAL_0fd375a5_4_k_cu_dbfcff5c_32094cuda3std3__419piecewise_constructE
	.align		8
        /*0040*/ 	.dword	_ZN39_INTERNAL_0fd375a5_4_k_cu_dbfcff5c_32094cuda3std3__48in_placeE
	.align		8
        /*0048*/ 	.dword	_ZN39_INTERNAL_0fd375a5_4_k_cu_dbfcff5c_32094cuda3std6ranges3__45__cpo4swapE
	.align		8
        /*0050*/ 	.dword	_ZN39_INTERNAL_0fd375a5_4_k_cu_dbfcff5c_32094cuda3std6ranges3__45__cpo9iter_moveE
	.align		8
        /*0058*/ 	.dword	_ZN39_INTERNAL_0fd375a5_4_k_cu_dbfcff5c_32094cute7productE
	.align		8
        /*0060*/ 	.dword	_ZN39_INTERNAL_0fd375a5_4_k_cu_dbfcff5c_32094cute1_E
	.align		8
        /*0068*/ 	.dword	$str$22
	.align		8
        /*0070*/ 	.dword	$str$23


//--------------------- .text._ZN7cutlass13device_kernelINS_4gemm6kernel13GemmUniversalIN4cute5tupleIJiiiiEEENS1_10collective13CollectiveMmaINS1_34MainloopSm90TmaGmmaWarpSpecializedILi5ENS5_IJNS4_1CILi1EEENSA_ILi2EEESB_EEENS1_32KernelTmaWarpSpecializedPingpongEEENS5_IJNSA_ILi64EEENSA_ILi256EEENSA_ILi32EEEEEENS_10bfloat16_tENS5_IJlSB_lEEESK_SL_NS4_8TiledMMAINS4_8MMA_AtomIJNS4_4SM904GMMA28MMA_64x256x16_F32BF16BF16_SSILNSP_5MajorE0ELSR_0ELNSP_7ScaleInE1ELSS_1EEEEEENS4_6LayoutINS5_IJSB_SB_SB_EEENS5_IJNSA_ILi0EEESX_SX_EEEEENS5_IJNS4_10UnderscoreES10_S10_EEEEENS4_23SM90_TMA_LOAD_MULTICASTENS4_14ComposedLayoutINS4_7SwizzleILi2ELi4ELi3EEENS4_18smem_ptr_flag_bitsILi16EEENSV_INS5_IJNSA_ILi8EEESI_EEENS5_IJSI_SB_EEEEEEEvNS4_8identityENS4_13SM90_TMA_LOADES1D_vS1E_EENS_8epilogue10collective6detail29Sm90TmaWarpSpecializedAdapterINS1I_15DefaultEpilogueISK_SL_SL_NS1H_6thread17LinearCombinationISK_Li1EffLNS1M_9ScaleType4KindE0ELNS_15FloatRoundStyleE2ESK_EENS1_15EpilogueDefaultEEEEEvvEEEEvNT_6ParamsE --------------------------
	.section	.text._ZN7cutlass13device_kernelINS_4gemm6kernel13GemmUniversalIN4cute5tupleIJiiiiEEENS1_10collective13CollectiveMmaINS1_34MainloopSm90TmaGmmaWarpSpecializedILi5ENS5_IJNS4_1CILi1EEENSA_ILi2EEESB_EEENS1_32KernelTmaWarpSpecializedPingpongEEENS5_IJNSA_ILi64EEENSA_ILi256EEENSA_ILi32EEEEEENS_10bfloat16_tENS5_IJlSB_lEEESK_SL_NS4_8TiledMMAINS4_8MMA_AtomIJNS4_4SM904GMMA28MMA_64x256x16_F32BF16BF16_SSILNSP_5MajorE0ELSR_0ELNSP_7ScaleInE1ELSS_1EEEEEENS4_6LayoutINS5_IJSB_SB_SB_EEENS5_IJNSA_ILi0EEESX_SX_EEEEENS5_IJNS4_10UnderscoreES10_S10_EEEEENS4_23SM90_TMA_LOAD_MULTICASTENS4_14ComposedLayoutINS4_7SwizzleILi2ELi4ELi3EEENS4_18smem_ptr_flag_bitsILi16EEENSV_INS5_IJNSA_ILi8EEESI_EEENS5_IJSI_SB_EEEEEEEvNS4_8identityENS4_13SM90_TMA_LOADES1D_vS1E_EENS_8epilogue10collective6detail29Sm90TmaWarpSpecializedAdapterINS1I_15DefaultEpilogueISK_SL_SL_NS1H_6thread17LinearCombinationISK_Li1EffLNS1M_9ScaleType4KindE0ELNS_15FloatRoundStyleE2ESK_EENS1_15EpilogueDefaultEEEEEvvEEEEvNT_6ParamsE,"ax",@progbits
	.align	128
.text._ZN7cutlass13device_kernelINS_4gemm6kernel13GemmUniversalIN4cute5tupleIJiiiiEEENS1_10collective13CollectiveMmaINS1_34MainloopSm90TmaGmmaWarpSpecializedILi5ENS5_IJNS4_1CILi1EEENSA_ILi2EEESB_EEENS1_32KernelTmaWarpSpecializedPingpongEEENS5_IJNSA_ILi64EEENSA_ILi256EEENSA_ILi32EEEEEENS_10bfloat16_tENS5_IJlSB_lEEESK_SL_NS4_8TiledMMAINS4_8MMA_AtomIJNS4_4SM904GMMA28MMA_64x256x16_F32BF16BF16_SSILNSP_5MajorE0ELSR_0ELNSP_7ScaleInE1ELSS_1EEEEEENS4_6LayoutINS5_IJSB_SB_SB_EEENS5_IJNSA_ILi0EEESX_SX_EEEEENS5_IJNS4_10UnderscoreES10_S10_EEEEENS4_23SM90_TMA_LOAD_MULTICASTENS4_14ComposedLayoutINS4_7SwizzleILi2ELi4ELi3EEENS4_18smem_ptr_flag_bitsILi16EEENSV_INS5_IJNSA_ILi8EEESI_EEENS5_IJSI_SB_EEEEEEEvNS4_8identityENS4_13SM90_TMA_LOADES1D_vS1E_EENS_8epilogue10collective6detail29Sm90TmaWarpSpecializedAdapterINS1I_15DefaultEpilogueISK_SL_SL_NS1H_6thread17LinearCombinationISK_Li1EffLNS1M_9ScaleType4KindE0ELNS_15FloatRoundStyleE2ESK_EENS1_15EpilogueDefaultEEEEEvvEEEEvNT_6ParamsE:
        .type           _ZN7cutlass13device_kernelINS_4gemm6kernel13GemmUniversalIN4cute5tupleIJiiiiEEENS1_10collective13CollectiveMmaINS1_34MainloopSm90TmaGmmaWarpSpecializedILi5ENS5_IJNS4_1CILi1EEENSA_ILi2EEESB_EEENS1_32KernelTmaWarpSpecializedPingpongEEENS5_IJNSA_ILi64EEENSA_ILi256EEENSA_ILi32EEEEEENS_10bfloat16_tENS5_IJlSB_lEEESK_SL_NS4_8TiledMMAINS4_8MMA_AtomIJNS4_4SM904GMMA28MMA_64x256x16_F32BF16BF16_SSILNSP_5MajorE0ELSR_0ELNSP_7ScaleInE1ELSS_1EEEEEENS4_6LayoutINS5_IJSB_SB_SB_EEENS5_IJNSA_ILi0EEESX_SX_EEEEENS5_IJNS4_10UnderscoreES10_S10_EEEEENS4_23SM90_TMA_LOAD_MULTICASTENS4_14ComposedLayoutINS4_7SwizzleILi2ELi4ELi3EEENS4_18smem_ptr_flag_bitsILi16EEENSV_INS5_IJNSA_ILi8EEESI_EEENS5_IJSI_SB_EEEEEEEvNS4_8identityENS4_13SM90_TMA_LOADES1D_vS1E_EENS_8epilogue10collective6detail29Sm90TmaWarpSpecializedAdapterINS1I_15DefaultEpilogueISK_SL_SL_NS1H_6thread17LinearCombinationISK_Li1EffLNS1M_9ScaleType4KindE0ELNS_15FloatRoundStyleE2ESK_EENS1_15EpilogueDefaultEEEEEvvEEEEvNT_6ParamsE,@function
        .size           _ZN7cutlass13device_kernelINS_4gemm6kernel13GemmUniversalIN4cute5tupleIJiiiiEEENS1_10collective13CollectiveMmaINS1_34MainloopSm90TmaGmmaWarpSpecializedILi5ENS5_IJNS4_1CILi1EEENSA_ILi2EEESB_EEENS1_32KernelTmaWarpSpecializedPingpongEEENS5_IJNSA_ILi64EEENSA_ILi256EEENSA_ILi32EEEEEENS_10bfloat16_tENS5_IJlSB_lEEESK_SL_NS4_8TiledMMAINS4_8MMA_AtomIJNS4_4SM904GMMA28MMA_64x256x16_F32BF16BF16_SSILNSP_5MajorE0ELSR_0ELNSP_7ScaleInE1ELSS_1EEEEEENS4_6LayoutINS5_IJSB_SB_SB_EEENS5_IJNSA_ILi0EEESX_SX_EEEEENS5_IJNS4_10UnderscoreES10_S10_EEEEENS4_23SM90_TMA_LOAD_MULTICASTENS4_14ComposedLayoutINS4_7SwizzleILi2ELi4ELi3EEENS4_18smem_ptr_flag_bitsILi16EEENSV_INS5_IJNSA_ILi8EEESI_EEENS5_IJSI_SB_EEEEEEEvNS4_8identityENS4_13SM90_TMA_LOADES1D_vS1E_EENS_8epilogue10collective6detail29Sm90TmaWarpSpecializedAdapterINS1I_15DefaultEpilogueISK_SL_SL_NS1H_6thread17LinearCombinationISK_Li1EffLNS1M_9ScaleType4KindE0ELNS_15FloatRoundStyleE2ESK_EENS1_15EpilogueDefaultEEEEEvvEEEEvNT_6ParamsE,(.L_x_331 - _ZN7cutlass13device_kernelINS_4gemm6kernel13GemmUniversalIN4cute5tupleIJiiiiEEENS1_10collective13CollectiveMmaINS1_34MainloopSm90TmaGmmaWarpSpecializedILi5ENS5_IJNS4_1CILi1EEENSA_ILi2EEESB_EEENS1_32KernelTmaWarpSpecializedPingpongEEENS5_IJNSA_ILi64EEENSA_ILi256EEENSA_ILi32EEEEEENS_10bfloat16_tENS5_IJlSB_lEEESK_SL_NS4_8TiledMMAINS4_8MMA_AtomIJNS4_4SM904GMMA28MMA_64x256x16_F32BF16BF16_SSILNSP_5MajorE0ELSR_0ELNSP_7ScaleInE1ELSS_1EEEEEENS4_6LayoutINS5_IJSB_SB_SB_EEENS5_IJNSA_ILi0EEESX_SX_EEEEENS5_IJNS4_10UnderscoreES10_S10_EEEEENS4_23SM90_TMA_LOAD_MULTICASTENS4_14ComposedLayoutINS4_7SwizzleILi2ELi4ELi3EEENS4_18smem_ptr_flag_bitsILi16EEENSV_INS5_IJNSA_ILi8EEESI_EEENS5_IJSI_SB_EEEEEEEvNS4_8identityENS4_13SM90_TMA_LOADES1D_vS1E_EENS_8epilogue10collective6detail29Sm90TmaWarpSpecializedAdapterINS1I_15DefaultEpilogueISK_SL_SL_NS1H_6thread17LinearCombinationISK_Li1EffLNS1M_9ScaleType4KindE0ELNS_15FloatRoundStyleE2ESK_EENS1_15EpilogueDefaultEEEEEvvEEEEvNT_6ParamsE)
        .other          _ZN7cutlass13device_kernelINS_4gemm6kernel13GemmUniversalIN4cute5tupleIJiiiiEEENS1_10collective13CollectiveMmaINS1_34MainloopSm90TmaGmmaWarpSpecializedILi5ENS5_IJNS4_1CILi1EEENSA_ILi2EEESB_EEENS1_32KernelTmaWarpSpecializedPingpongEEENS5_IJNSA_ILi64EEENSA_ILi256EEENSA_ILi32EEEEEENS_10bfloat16_tENS5_IJlSB_lEEESK_SL_NS4_8TiledMMAINS4_8MMA_AtomIJNS4_4SM904GMMA28MMA_64x256x16_F32BF16BF16_SSILNSP_5MajorE0ELSR_0ELNSP_7ScaleInE1ELSS_1EEEEEENS4_6LayoutINS5_IJSB_SB_SB_EEENS5_IJNSA_ILi0EEESX_SX_EEEEENS5_IJNS4_10UnderscoreES10_S10_EEEEENS4_23SM90_TMA_LOAD_MULTICASTENS4_14ComposedLayoutINS4_7SwizzleILi2ELi4ELi3EEENS4_18smem_ptr_flag_bitsILi16EEENSV_INS5_IJNSA_ILi8EEESI_EEENS5_IJSI_SB_EEEEEEEvNS4_8identityENS4_13SM90_TMA_LOADES1D_vS1E_EENS_8epilogue10collective6detail29Sm90TmaWarpSpecializedAdapterINS1I_15DefaultEpilogueISK_SL_SL_NS1H_6thread17LinearCombinationISK_Li1EffLNS1M_9ScaleType4KindE0ELNS_15FloatRoundStyleE2ESK_EENS1_15EpilogueDefaultEEEEEvvEEEEvNT_6ParamsE,@"STO_CUDA_ENTRY STV_DEFAULT"
_ZN7cutlass13device_kernelINS_4gemm6kernel13GemmUniversalIN4cute5tupleIJiiiiEEENS1_10collective13CollectiveMmaINS1_34MainloopSm90TmaGmmaWarpSpecializedILi5ENS5_IJNS4_1CILi1EEENSA_ILi2EEESB_EEENS1_32KernelTmaWarpSpecializedPingpongEEENS5_IJNSA_ILi64EEENSA_ILi256EEENSA_ILi32EEEEEENS_10bfloat16_tENS5_IJlSB_lEEESK_SL_NS4_8TiledMMAINS4_8MMA_AtomIJNS4_4SM904GMMA28MMA_64x256x16_F32BF16BF16_SSILNSP_5MajorE0ELSR_0ELNSP_7ScaleInE1ELSS_1EEEEEENS4_6LayoutINS5_IJSB_SB_SB_EEENS5_IJNSA_ILi0EEESX_SX_EEEEENS5_IJNS4_10UnderscoreES10_S10_EEEEENS4_23SM90_TMA_LOAD_MULTICASTENS4_14ComposedLayoutINS4_7SwizzleILi2ELi4ELi3EEENS4_18smem_ptr_flag_bitsILi16EEENSV_INS5_IJNSA_ILi8EEESI_EEENS5_IJSI_SB_EEEEEEEvNS4_8identityENS4_13SM90_TMA_LOADES1D_vS1E_EENS_8epilogue10collective6detail29Sm90TmaWarpSpecializedAdapterINS1I_15DefaultEpilogueISK_SL_SL_NS1H_6thread17LinearCombinationISK_Li1EffLNS1M_9ScaleType4KindE0ELNS_15FloatRoundStyleE2ESK_EENS1_15EpilogueDefaultEEEEEvvEEEEvNT_6ParamsE:
[----:B------:R-:W0:Y:S02]  /*0000*/  LDC R1, c[0x0][0x28] ;  /* 0x00000a00ff017b82 */ /* 0x000e240000000800 */
[----:B0-----:R-:W-:Y:S01]  /*0010*/  VIADD R1, R1, 0xfffffff8 ;  /* 0xfffffff801017836 */ /* 0x001fe20000000000 */
[----:B------:R-:W0:Y:S01]  /*0020*/  S2R R4, SR_TID.X ;  /* 0x0000000000047919 */ /* 0x000e220000002100 */
[----:B------:R-:W-:Y:S01]  /*0030*/  ELECT P0, URZ, PT ;  /* 0x00000000003f782f */ /* 0x000fe20003800000 */
[----:B------:R-:W-:Y:S01]  /*0040*/  BSSY B0, `(.L_x_0) ;  /* 0x000000f000007945 */ /* 0x000fe20003800000 */
[--C-:B0-----:R-:W-:Y:S02]  /*0050*/  SHF.R.U32.HI R0, RZ, 0x5, R4.reuse ;  /* 0x00000005ff007819 */ /* 0x101fe40000011604 */
[----:B------:R-:W-:-:S03]  /*0060*/  SHF.R.U32.HI R7, RZ, 0x7, R4 ;  /* 0x00000007ff077819 */ /* 0x000fc60000011604 */
[----:B------:R-:W0:Y:S04]  /*0070*/  SHFL.IDX PT, R2, R0, RZ, 0x1f ;  /* 0x00001fff00027589 */ /* 0x000e2800000e0000 */
[----:B------:R1:W2:Y:S01]  /*0080*/  SHFL.IDX PT, R10, R7, RZ, 0x1f ;  /* 0x00001fff070a7589 */ /* 0x0002a200000e0000 */
[----:B0-----:R-:W-:-:S13]  /*0090*/  ISETP.NE.OR P0, PT, R2, RZ, !P0 ;  /* 0x000000ff0200720c */ /* 0x001fda0004705670 */
[----:B-12---:R-:W-:Y:S05]  /*00a0*/  @P0 BRA `(.L_x_1) ;  /* 0x0000000000200947 */ /* 0x006fea0003800000 */
[----:B------:R-:W-:Y:S02]  /*00b0*/  ULDC.64 UR4, c[0x0][0x198] ;  /* 0x0000660000047ab9 */ /* 0x000fe40000000a00 */
[----:B------:R-:W-:Y:S02]  /*00c0*/  UIADD3 UR6, UP0, UR4, 0xf0, URZ ;  /* 0x000000f004067890 */ /* 0x000fe4000ff1e03f */
[----:B------:R-:W-:Y:S02]  /*00d0*/  UIADD3 UR4, UP1, UR4, 0x1f0, URZ ;  /* 0x000001f004047890 */ /* 0x000fe4000ff3e03f */
[----:B------:R-:W-:Y:S02]  /*00e0*/  UIADD3.X UR7, URZ, UR5, URZ, UP0, !UPT ;  /* 0x000000053f077290 */ /* 0x000fe400087fe43f */
[----:B------:R-:W-:-:S07]  /*00f0*/  UIADD3.X UR5, URZ, UR5, URZ, UP1, !UPT ;  /* 0x000000053f057290 */ /* 0x000fce0008ffe43f */
[----:B------:R0:W-:Y:S02]  /*0100*/  UTMACCTL.PF [UR6] ;  /* 0x00000000060079b9 */ /* 0x0001e40008040000 */
[----:B------:R0:W-:Y:S02]  /*0110*/  UTMACCTL.PF [UR4] ;  /* 0x00000000040079b9 */ /* 0x0001e40008040000 */
[----:B0-----:R-:W-:Y:S01]  /*0120*/  NOP ;  /* 0x0000000000007918 */ /* 0x001fe20000000000 */
.L_x_1:
[----:B------:R-:W-:Y:S05]  /*0130*/  BSYNC B0 ;  /* 0x0000000000007941 */ /* 0x000fea0003800000 */
.L_x_0:
[----:B------:R-:W0:Y:S02]  /*0140*/  SHFL.IDX PT, R8, R0, RZ, 0x1f ;  /* 0x00001fff00087589 */ /* 0x000e2400000e0000 */
[----:B0-----:R-:W-:-:S13]  /*0150*/  ISETP.NE.AND P0, PT, R8, RZ, PT ;  /* 0x000000ff0800720c */ /* 0x001fda0003f05270 */
[----:B------:R-:W-:Y:S05]  /*0160*/  @P0 BRA `(.L_x_2) ;  /* 0x0000000000600947 */ /* 0x000fea0003800000 */
[----:B------:R-:W0:Y:S01]  /*0170*/  S2UR UR8, SR_CgaCtaId ;  /* 0x00000000000879c3 */ /* 0x000e220000008800 */
[----:B------:R-:W-:Y:S01]  /*0180*/  UMOV UR4, 0x400 ;  /* 0x0000040000047882 */ /* 0x000fe20000000000 */
[----:B------:R-:W-:Y:S01]  /*0190*/  UMOV UR5, 0x1 ;  /* 0x0000000100057882 */ /* 0x000fe20000000000 */
[----:B------:R-:W-:Y:S01]  /*01a0*/  UMOV UR6, 0x2 ;  /* 0x0000000200067882 */ /* 0x000fe20000000000 */
[----:B------:R-:W-:Y:S01]  /*01b0*/  ELECT P0, URZ, PT ;  /* 0x00000000003f782f */ /* 0x000fe20003800000 */
[----:B------:R-:W-:-:S04]  /*01c0*/  UIADD3 UR6, -UR6, 0x100000, URZ ;  /* 0x0010000006067890 */ /* 0x000fc8000fffe13f */
[----:B------:R-:W-:Y:S02]  /*01d0*/  USHF.L.U32 UR7, UR6, 0xb, URZ ;  /* 0x0000000b06077899 */ /* 0x000fe4000800063f */
[----:B------:R-:W-:Y:S02]  /*01e0*/  USHF.L.U32 UR6, UR6, 0x1, URZ ;  /* 0x0000000106067899 */ /* 0x000fe4000800063f */
[----:B0-----:R-:W-:Y:S02]  /*01f0*/  ULEA UR8, UR8, UR4, 0x18 ;  /* 0x0000000408087291 */ /* 0x001fe4000f8ec03f */
[----:B------:R-:W-:-:S04]  /*0200*/  UIADD3 UR4, -UR5, 0x100000, URZ ;  /* 0x0010000005047890 */ /* 0x000fc8000fffe13f */
[----:B------:R-:W-:Y:S02]  /*0210*/  USHF.L.U32 UR5, UR4, 0xb, URZ ;  /* 0x0000000b04057899 */ /* 0x000fe4000800063f */
[----:B------:R-:W-:Y:S01]  /*0220*/  USHF.L.U32 UR4, UR4, 0x1, URZ ;  /* 0x0000000104047899 */ /* 0x000fe2000800063f */
[----:B------:R-:W0:Y:S11]  /*0230*/  FENCE.VIEW.ASYNC.S ;  /* 0x00000000000073c6 */ /* 0x000e360000000000 */
[----:B0-----:R0:W1:Y:S01]  /*0240*/  SYNCS.EXCH.64 URZ, [UR8], UR4 ;  /* 0x00000004083f75b2 */ /* 0x0010620008000100 */
[----:B------:R0:W2:Y:S01]  /*0250*/  SYNCS.EXCH.64 URZ, [UR8+0x28], UR6 ;  /* 0x00002806083f75b2 */ /* 0x0000a20008000100 */
[----:B------:R0:W3:Y:S01]  /*0260*/  SYNCS.EXCH.64 URZ, [UR8+0x8], UR4 ;  /* 0x00000804083f75b2 */ /* 0x0000e20008000100 */
[----:B------:R0:W4:Y:S01]  /*0270*/  SYNCS.EXCH.64 URZ, [UR8+0x30], UR6 ;  /* 0x00003006083f75b2 */ /* 0x0001220008000100 */
[----:B------:R0:W0:Y:S01]  /*0280*/  SYNCS.EXCH.64 URZ, [UR8+0x10], UR4 ;  /* 0x00001004083f75b2 */ /* 0x0000220008000100 */
[----:B------:R0:W0:Y:S01]  /*0290*/  SYNCS.EXCH.64 URZ, [UR8+0x38], UR6 ;  /* 0x00003806083f75b2 */ /* 0x0000220008000100 */
[----:B------:R0:W0:Y:S01]  /*02a0*/  SYNCS.EXCH.64 URZ, [UR8+0x18], UR4 ;  /* 0x00001804083f75b2 */ /* 0x0000220008000100 */
[----:B------:R0:W0:Y:S01]  /*02b0*/  SYNCS.EXCH.64 URZ, [UR8+0x40], UR6 ;  /* 0x00004006083f75b2 */ /* 0x0000220008000100 */
[----:B------:R0:W0:Y:S01]  /*02c0*/  SYNCS.EXCH.64 URZ, [UR8+0x20], UR4 ;  /* 0x00002004083f75b2 */ /* 0x0000220008000100 */
[----:B------:R0:W0:Y:S01]  /*02d0*/  SYNCS.EXCH.64 URZ, [UR8+0x48], UR6 ;  /* 0x00004806083f75b2 */ /* 0x0000220008000100 */
[----:B------:R-:W-:Y:S01]  /*02e0*/  NOP ;  /* 0x0000000000007918 */ /* 0x000fe20000000000 */
.L_x_2:
[----:B------:R-:W5:Y:S01]  /*02f0*/  SHFL.IDX PT, R9, R0, RZ, 0x1f ;  /* 0x00001fff00097589 */ /* 0x000f6200000e0000 */
[----:B------:R-:W1:Y:S01]  /*0300*/  S2UR UR12, SR_CTAID.X ;  /* 0x00000000000c79c3 */ /* 0x000e620000002500 */
[----:B------:R-:W-:Y:S02]  /*0310*/  SHF.R.S32.HI R3, RZ, 0x1f, R4 ;  /* 0x0000001fff037819 */ /* 0x000fe40000011404 */
[----:B------:R-:W-:Y:S01]  /*0320*/  ELECT P0, URZ, PT ;  /* 0x00000000003f782f */ /* 0x000fe20003800000 */
[----:B------:R-:W2:Y:S01]  /*0330*/  SHFL.IDX PT, R5, R0, RZ, 0x1f ;  /* 0x00001fff00057589 */ /* 0x000ea200000e0000 */
[----:B------:R-:W-:Y:S02]  /*0340*/  ELECT P1, URZ, PT ;  /* 0x00000000003f782f */ /* 0x000fe40003820000 */
[----:B------:R-:W-:Y:S01]  /*0350*/  LEA.HI R3, R3, R4, RZ, 0x7 ;  /* 0x0000000403037211 */ /* 0x000fe200078f38ff */
[----:B0-----:R-:W-:Y:S01]  /*0360*/  ULDC UR4, c[0x0][0x150] ;  /* 0x0000540000047ab9 */ /* 0x001fe20000000800 */
[----:B------:R-:W0:Y:S01]  /*0370*/  S2R R6, SR_CTAID.Y ;  /* 0x0000000000067919 */ /* 0x000e220000002600 */
[----:B------:R-:W-:Y:S01]  /*0380*/  SHF.R.S32.HI R11, RZ, 0x1f, R8 ;  /* 0x0000001fff0b7819 */ /* 0x000fe20000011408 */
[----:B------:R-:W3:Y:S01]  /*0390*/  LDC R21, c[0x0][0x148] ;  /* 0x00005200ff157b82 */ /* 0x000ee20000000800 */
[----:B------:R-:W-:Y:S01]  /*03a0*/  LOP3.LUT R3, R3, 0xffffff80, RZ, 0xc0, !PT ;  /* 0xffffff8003037812 */ /* 0x000fe200078ec0ff */
[----:B------:R-:W-:Y:S01]  /*03b0*/  UMOV UR11, 0x80 ;  /* 0x00000080000b7882 */ /* 0x000fe20000000000 */
[----:B------:R-:W-:Y:S01]  /*03c0*/  LEA.HI R11, R11, R8, RZ, 0x2 ;  /* 0x000000080b0b7211 */ /* 0x000fe200078f10ff */
[----:B------:R-:W-:Y:S01]  /*03d0*/  NOP ;  /* 0x0000000000007918 */ /* 0x000fe20000000000 */
[----:B------:R-:W-:Y:S01]  /*03e0*/  NOP ;  /* 0x0000000000007918 */ /* 0x000fe20000000000 */
[----:B------:R-:W-:Y:S01]  /*03f0*/  IMAD.IADD R3, R4, 0x1, -R3 ;  /* 0x0000000104037824 */ /* 0x000fe200078e0a03 */
[----:B------:R-:W-:Y:S01]  /*0400*/  LOP3.LUT R11, R11, 0x3ffffffc, RZ, 0xc0, !PT ;  /* 0x3ffffffc0b0b7812 */ /* 0x000fe200078ec0ff */
[----:B------:R-:W4:Y:S01]  /*0410*/  LDC R15, c[0x0][0x140] ;  /* 0x00005000ff0f7b82 */ /* 0x000f220000000800 */
[C---:B------:R-:W-:Y:S01]  /*0420*/  VIADD R35, R10.reuse, 0xffffffff ;  /* 0xffffffff0a237836 */ /* 0x040fe20000000000 */
[----:B------:R-:W-:-:S02]  /*0430*/  ISETP.NE.AND P2, PT, R10, RZ, PT ;  /* 0x000000ff0a00720c */ /* 0x000fc40003f45270 */
[----:B------:R-:W-:Y:S01]  /*0440*/  SHF.R.S32.HI R14, RZ, 0x1f, R3 ;  /* 0x0000001fff0e7819 */ /* 0x000fe20000011403 */
[----:B------:R-:W-:Y:S01]  /*0450*/  IMAD.IADD R11, R8, 0x1, -R11 ;  /* 0x00000001080b7824 */ /* 0x000fe200078e0a0b */
[----:B-----5:R-:W-:Y:S02]  /*0460*/  ISETP.NE.OR P0, PT, R9, RZ, !P0 ;  /* 0x000000ff0900720c */ /* 0x020fe40004705670 */
[----:B-1----:R-:W-:Y:S01]  /*0470*/  I2FP.F32.U32 R12, UR12 ;  /* 0x0000000c000c7c45 */ /* 0x002fe20008201000 */
[----:B------:R-:W1:Y:S01]  /*0480*/  LDC R13, c[0x0][0x144] ;  /* 0x00005100ff0d7b82 */ /* 0x000e620000000800 */
[----:B--2---:R-:W-:Y:S02]  /*0490*/  ISETP.NE.OR P1, PT, R5, RZ, !P1 ;  /* 0x000000ff0500720c */ /* 0x004fe40004f25670 */
[----:B------:R-:W-:Y:S01]  /*04a0*/  LEA.HI R0, R14, R3, RZ, 0x3 ;  /* 0x000000030e007211 */ /* 0x000fe200078f18ff */
[----:B------:R-:W-:Y:S01]  /*04b0*/  FMUL R12, R12, UR4 ;  /* 0x000000040c0c7c20 */ /* 0x000fe20008400000 */
[----:B------:R-:W-:Y:S01]  /*04c0*/  ULDC UR4, c[0x0][0x154] ;  /* 0x0000550000047ab9 */ /* 0x000fe20000000800 */
[----:B------:R-:W-:-:S02]  /*04d0*/  SHF.R.S32.HI R5, RZ, 0x1f, R2 ;  /* 0x0000001fff057819 */ /* 0x000fc40000011402 */
[--C-:B------:R-:W-:Y:S02]  /*04e0*/  SHF.R.S32.HI R9, RZ, 0x3, R0.reuse ;  /* 0x00000003ff097819 */ /* 0x100fe40000011400 */
[----:B------:R-:W-:Y:S01]  /*04f0*/  VOTEU.ALL UP0, P0 ;  /* 0x00000000003f7886 */ /* 0x000fe20000000000 */
[----:B------:R-:W-:Y:S01]  /*0500*/  SHF.R.S32.HI R0, RZ, 0x1f, R0 ;  /* 0x0000001fff007819 */ /* 0x000fe20000011400 */
[----:B------:R-:W2:Y:S01]  /*0510*/  F2I.U32.TRUNC.NTZ R12, R12 ;  /* 0x0000000c000c7305 */ /* 0x000ea2000020f000 */
[----:B0-----:R-:W-:Y:S01]  /*0520*/  I2FP.F32.U32 R8, R6 ;  /* 0x0000000600087245 */ /* 0x001fe20000201000 */
[----:B------:R-:W-:Y:S01]  /*0530*/  VOTEU.ALL UP1, P1 ;  /* 0x00000000003f7886 */ /* 0x000fe20000820000 */
[----:B------:R-:W0:Y:S01]  /*0540*/  @!UP0 S2UR UR7, SR_CgaCtaId ;  /* 0x00000000000789c3 */ /* 0x000e220000008800 */
[----:B------:R-:W-:Y:S01]  /*0550*/  LEA.HI R0, R0, R9, RZ, 0x2 ;  /* 0x0000000900007211 */ /* 0x000fe200078f10ff */
[----:B------:R-:W-:Y:S01]  /*0560*/  @!UP0 UMOV UR6, 0x400 ;  /* 0x0000040000068882 */ /* 0x000fe20000000000 */
[----:B------:R-:W-:Y:S01]  /*0570*/  FMUL R8, R8, UR4 ;  /* 0x0000000408087c20 */ /* 0x000fe20008400000 */
[----:B------:R-:W-:Y:S01]  /*0580*/  LEA.HI R5, R5, R2, RZ, 0x2 ;  /* 0x0000000205057211 */ /* 0x000fe200078f10ff */
[----:B------:R-:W-:Y:S01]  /*0590*/  UMOV UR4, 0x20 ;  /* 0x0000002000047882 */ /* 0x000fe20000000000 */
[----:B------:R-:W-:Y:S01]  /*05a0*/  LOP3.LUT R0, R0, 0xfffffffc, RZ, 0xc0, !PT ;  /* 0xfffffffc00007812 */ /* 0x000fe200078ec0ff */
[----:B------:R-:W-:-:S04]  /*05b0*/  @!UP0 UIADD3 UR4, -UR4, 0x100000, URZ ;  /* 0x0010000004048890 */ /* 0x000fc8000fffe13f */
[----:B------:R-:W-:Y:S02]  /*05c0*/  @!UP0 USHF.L.U32 UR5, UR4, 0xb, URZ ;  /* 0x0000000b04058899 */ /* 0x000fe4000800063f */
[----:B------:R-:W-:Y:S01]  /*05d0*/  @!UP0 USHF.L.U32 UR4, UR4, 0x1, URZ ;  /* 0x0000000104048899 */ /* 0x000fe2000800063f */
[----:B------:R-:W5:Y:S01]  /*05e0*/  @!UP1 S2UR UR10, SR_CgaCtaId ;  /* 0x00000000000a99c3 */ /* 0x000f620000008800 */
[----:B------:R-:W3:Y:S01]  /*05f0*/  F2I.U32.TRUNC.NTZ R8, R8 ;  /* 0x0000000800087305 */ /* 0x000ee2000020f000 */
[----:B------:R-:W-:Y:S01]  /*0600*/  LOP3.LUT R5, R5, 0xfffffffc, RZ, 0xc0, !PT ;  /* 0xfffffffc05057812 */ /* 0x000fe200078ec0ff */
[----:B------:R-:W-:Y:S01]  /*0610*/  IMAD.IADD R0, R9, 0x1, -R0 ;  /* 0x0000000109007824 */ /* 0x000fe200078e0a00 */
[----:B------:R-:W-:Y:S01]  /*0620*/  @!UP1 UMOV UR9, 0x400 ;  /* 0x0000040000099882 */ /* 0x000fe20000000000 */
[----:B--2---:R-:W-:Y:S01]  /*0630*/  IMAD.MOV R12, RZ, RZ, -R12 ;  /* 0x000000ffff0c7224 */ /* 0x004fe200078e0a0c */
[----:B------:R-:W-:Y:S01]  /*0640*/  VOTEU.ALL UP2, P1 ;  /* 0x00000000003f7886 */ /* 0x000fe20000840000 */
[----:B------:R-:W-:Y:S01]  /*0650*/  IMAD R0, R11, 0x4, R0 ;  /* 0x000000040b007824 */ /* 0x000fe200078e0200 */
[----:B------:R-:W-:Y:S01]  /*0660*/  VOTEU.ALL UP3, P1 ;  /* 0x00000000003f7886 */ /* 0x000fe20000860000 */
[----:B------:R-:W-:Y:S01]  /*0670*/  IMAD.IADD R5, R2, 0x1, -R5 ;  /* 0x0000000102057824 */ /* 0x000fe200078e0a05 */
[----:B------:R-:W-:Y:S01]  /*0680*/  VOTEU.ALL UP4, P1 ;  /* 0x00000000003f7886 */ /* 0x000fe20000880000 */
[C---:B------:R-:W-:Y:S01]  /*0690*/  IMAD.SHL.U32 R9, R0.reuse, 0x4, RZ ;  /* 0x0000000400097824 */ /* 0x040fe200078e00ff */
[----:B------:R-:W-:Y:S01]  /*06a0*/  VOTEU.ALL UP5, P1 ;  /* 0x00000000003f7886 */ /* 0x000fe200008a0000 */
[----:B----4-:R-:W-:Y:S01]  /*06b0*/  ISETP.EQ.U32.AND P3, PT, R15, 0x1, PT ;  /* 0x000000010f00780c */ /* 0x010fe20003f62070 */
[----:B-1----:R-:W-:Y:S01]  /*06c0*/  IMAD R20, R13, R12, UR12 ;  /* 0x0000000c0d147e24 */ /* 0x002fe2000f8e020c */
[----:B------:R-:W-:Y:S01]  /*06d0*/  ISETP.NE.AND P1, PT, R5, 0x3, PT ;  /* 0x000000030500780c */ /* 0x000fe20003f25270 */
[----:B0-----:R-:W-:Y:S01]  /*06e0*/  @!UP0 ULEA UR8, UR7, UR6, 0x18 ;  /* 0x0000000607088291 */ /* 0x001fe2000f8ec03f */
[----:B---3--:R-:W-:Y:S01]  /*06f0*/  IMAD.MOV R24, RZ, RZ, -R8 ;  /* 0x000000ffff187224 */ /* 0x008fe200078e0a08 */
[----:B------:R-:W-:Y:S01]  /*0700*/  LOP3.LUT R152, R0, 0xc, R9, 0x78, !PT ;  /* 0x0000000c00987812 */ /* 0x000fe200078e7809 */
[----:B------:R-:W-:-:S04]  /*0710*/  @!UP1 UIADD3 UR6, -UR11, 0x100000, URZ ;  /* 0x001000000b069890 */ /* 0x000fc8000fffe13f */
[----:B------:R-:W-:Y:S02]  /*0720*/  @!UP1 USHF.L.U32 UR7, UR6, 0xb, URZ ;  /* 0x0000000b06079899 */ /* 0x000fe4000800063f */
[----:B------:R-:W-:Y:S01]  /*0730*/  @!UP1 USHF.L.U32 UR6, UR6, 0x1, URZ ;  /* 0x0000000106069899 */ /* 0x000fe2000800063f */
[----:B------:R-:W-:Y:S01]  /*0740*/  ISETP.EQ.OR P1, PT, R5, RZ, !P1 ;  /* 0x000000ff0500720c */ /* 0x000fe20004f22670 */
[----:B------:R-:W-:Y:S01]  /*0750*/  IMAD R9, R21, R24, R6 ;  /* 0x0000001815097224 */ /* 0x000fe200078e0206 */
[----:B------:R-:W-:Y:S01]  /*0760*/  VOTEU.ALL UP0, P0 ;  /* 0x00000000003f7886 */ /* 0x000fe20000000000 */
[----:B------:R-:W-:Y:S01]  /*0770*/  ISETP.GE.U32.AND P5, PT, R35, 0x2, PT ;  /* 0x000000022300780c */ /* 0x000fe20003fa6070 */
[----:B-----5:R-:W-:Y:S01]  /*0780*/  @!UP1 ULEA UR9, UR10, UR9, 0x18 ;  /* 0x000000090a099291 */ /* 0x020fe2000f8ec03f */
[----:B------:R-:W-:Y:S01]  /*0790*/  ISETP.EQ.AND P1, PT, R10, RZ, P1 ;  /* 0x000000ff0a00720c */ /* 0x000fe20000f22270 */
[----:B------:R-:W-:Y:S01]  /*07a0*/  VOTEU.ALL UP1, P0 ;  /* 0x00000000003f7886 */ /* 0x000fe20000020000 */
[----:B------:R-:W-:Y:S01]  /*07b0*/  LOP3.LUT P0, RZ, R3, 0x7, RZ, 0xc0, !PT ;  /* 0x0000000703ff7812 */ /* 0x000fe2000780c0ff */
[----:B------:R-:W0:Y:S02]  /*07c0*/  FENCE.VIEW.ASYNC.S ;  /* 0x00000000000073c6 */ /* 0x000e240000000000 */
[----:B0-----:R0:W1:Y:S01]  /*07d0*/  @!UP0 SYNCS.EXCH.64 URZ, [UR8+0x80], UR4 ;  /* 0x00008004083f85b2 */ /* 0x0010620008000100 */
[----:B------:R-:W-:Y:S01]  /*07e0*/  ISETP.NE.AND P4, PT, R9, R152, PT ;  /* 0x000000980900720c */ /* 0x000fe20003f85270 */
[----:B------:R0:W2:Y:S01]  /*07f0*/  SHFL.IDX PT, R0, R7, RZ, 0x1f ;  /* 0x00001fff07007589 */ /* 0x0000a200000e0000 */
[----:B------:R-:W-:-:S02]  /*0800*/  ISETP.LT.U32.AND P0, PT, R152, 0x2, !P0 ;  /* 0x000000029800780c */ /* 0x000fc40004701070 */
[----:B------:R-:W-:Y:S02]  /*0810*/  ISETP.EQ.OR P4, PT, R20, RZ, !P4 ;  /* 0x000000ff1400720c */ /* 0x000fe40006782670 */
[----:B------:R-:W-:Y:S02]  /*0820*/  SEL R16, RZ, 0x1, !P1 ;  /* 0x00000001ff107807 */ /* 0x000fe40004800000 */
[----:B------:R-:W-:Y:S02]  /*0830*/  PLOP3.LUT P0, PT, P0, P4, PT, 0x80, 0x0 ;  /* 0x000000000000781c */ /* 0x000fe40000709070 */
[----:B------:R-:W-:Y:S02]  /*0840*/  SEL R16, R16, 0x2, P5 ;  /* 0x0000000210107807 */ /* 0x000fe40002800000 */
[----:B------:R-:W-:Y:S01]  /*0850*/  P2R R155, PR, RZ, 0x1 ;  /* 0x00000001ff9b7803 */ /* 0x000fe20000000000 */
[----:B------:R0:W3:Y:S01]  /*0860*/  @!UP1 SYNCS.EXCH.64 URZ, [UR8+0x88], UR4 ;  /* 0x00008804083f95b2 */ /* 0x0000e20008000100 */
[----:B------:R-:W-:Y:S01]  /*0870*/  NOP ;  /* 0x0000000000007918 */ /* 0x000fe20000000000 */
[----:B------:R0:W4:Y:S01]  /*0880*/  @!UP2 SYNCS.EXCH.64 URZ, [UR9+0x60], UR6 ;  /* 0x00006006093fa5b2 */ /* 0x0001220008000100 */
[----:B------:R0:W0:Y:S01]  /*0890*/  @!UP3 SYNCS.EXCH.64 URZ, [UR9+0x68], UR6 ;  /* 0x00006806093fb5b2 */ /* 0x0000220008000100 */
[----:B------:R0:W0:Y:S01]  /*08a0*/  @!UP4 SYNCS.EXCH.64 URZ, [UR9+0x70], UR6 ;  /* 0x00007006093fc5b2 */ /* 0x0000220008000100 */
[----:B------:R0:W0:Y:S01]  /*08b0*/  @!UP5 SYNCS.EXCH.64 URZ, [UR9+0x78], UR6 ;  /* 0x00007806093fd5b2 */ /* 0x0000220008000100 */
[----:B------:R-:W-:Y:S01]  /*08c0*/  NOP ;  /* 0x0000000000007918 */ /* 0x000fe20000000000 */
[----:B------:R-:W-:Y:S05]  /*08d0*/  @!P3 BRA `(.L_x_3) ;  /* 0x000000000008b947 */ /* 0x000fea0003800000 */
[----:B01-34-:R-:W-:Y:S01]  /*08e0*/  UCGABAR_ARV ;  /* 0x00000000000079c7 */ /* 0x01bfe20008000000 */
[----:B------:R-:W-:Y:S05]  /*08f0*/  BRA `(.L_x_4) ;  /* 0x0000000000047947 */ /* 0x000fea0003800000 */
.L_x_3:
[----:B01-34-:R-:W-:Y:S01]  /*0900*/  NOP ;  /* 0x0000000000007918 */ /* 0x01bfe20000000000 */
.L_x_4:
[----:B------:R-:W-:Y:S01]  /*0910*/  ULDC.64 UR4, c[0x0][0x598] ;  /* 0x0001660000047ab9 */ /* 0x000fe20000000a00 */
[----:B------:R-:W-:Y:S01]  /*0920*/  ULDC.64 UR36, c[0x0][0x208] ;  /* 0x0000820000247ab9 */ /* 0x000fe20000000a00 */
[----:B------:R-:W-:-:S04]  /*0930*/  ISETP.NE.U32.AND P0, PT, RZ, UR4, PT ;  /* 0x00000004ff007c0c */ /* 0x000fc8000bf05070 */
[----:B------:R-:W-:-:S13]  /*0940*/  ISETP.NE.AND.EX P0, PT, RZ, UR5, PT, P0 ;  /* 0x00000005ff007c0c */ /* 0x000fda000bf05300 */
[----:B------:R-:W-:Y:S05]  /*0950*/  @!P0 BRA `(.L_x_5) ;  /* 0x00000000001c8947 */ /* 0x000fea0003800000 */
[----:B------:R-:W0:Y:S02]  /*0960*/  LDC.64 R8, c[0x0][0x598] ;  /* 0x00016600ff087b82 */ /* 0x000e240000000a00 */
[----:B0-----:R-:W3:Y:S02]  /*0970*/  LDG.E.64 R8, desc[UR36][R8.64] ;  /* 0x0000002408087981 */ /* 0x001ee4000c1e1b00 */
[----:B---3--:R-:W-:-:S04]  /*0980*/  ISETP.NE.U32.AND P0, PT, R8, RZ, PT ;  /* 0x000000ff0800720c */ /* 0x008fc80003f05070 */
[----:B------:R-:W-:-:S13]  /*0990*/  ISETP.NE.AND.EX P0, PT, R9, RZ, PT, P0 ;  /* 0x000000ff0900720c */ /* 0x000fda0003f05300 */
[----:B------:R-:W-:Y:S05]  /*09a0*/  @!P0 BRA `(.L_x_5) ;  /* 0x0000000000088947 */ /* 0x000fea0003800000 */
[----:B------:R0:W5:Y:S01]  /*09b0*/  LD.E R153, desc[UR36][R8.64] ;  /* 0x0000002408997980 */ /* 0x000162000c101900 */
[----:B------:R-:W-:Y:S05]  /*09c0*/  BRA `(.L_x_6) ;  /* 0x0000000000247947 */ /* 0x000fea0003800000 */
.L_x_5:
[----:B------:R-:W-:Y:S02]  /*09d0*/  ULDC.64 UR4, c[0x0][0x588] ;  /* 0x0001620000047ab9 */ /* 0x000fe40000000a00 */
[----:B------:R-:W-:-:S04]  /*09e0*/  ISETP.NE.U32.AND P0, PT, RZ, UR4, PT ;  /* 0x00000004ff007c0c */ /* 0x000fc8000bf05070 */
[----:B------:R-:W-:-:S13]  /*09f0*/  ISETP.NE.AND.EX P0, PT, RZ, UR5, PT, P0 ;  /* 0x00000005ff007c0c */ /* 0x000fda000bf05300 */
[----:B------:R-:W-:Y:S05]  /*0a00*/  @!P0 BRA `(.L_x_7) ;  /* 0x00000000000c8947 */ /* 0x000fea0003800000 */
[----:B------:R-:W0:Y:S02]  /*0a10*/  LDC.64 R8, c[0x0][0x588] ;  /* 0x00016200ff087b82 */ /* 0x000e240000000a00 */
[----:B0-----:R1:W5:Y:S01]  /*0a20*/  LDG.E R153, desc[UR36][R8.64] ;  /* 0x0000002408997981 */ /* 0x001362000c1e1900 */
[----:B------:R-:W-:Y:S05]  /*0a30*/  BRA `(.L_x_6) ;  /* 0x0000000000087947 */ /* 0x000fea0003800000 */
.L_x_7:
[----:B------:R-:W-:Y:S02]  /*0a40*/  ULDC UR4, c[0x0][0x580] ;  /* 0x0001600000047ab9 */ /* 0x000fe40000000800 */
[----:B------:R-:W-:-:S07]  /*0a50*/  IMAD.U32 R153, RZ, RZ, UR4 ;  /* 0x00000004ff997e24 */ /* 0x000fce000f8e00ff */
.L_x_6:
[----:B------:R-:W-:Y:S02]  /*0a60*/  ULDC.64 UR4, c[0x0][0x5a0] ;  /* 0x0001680000047ab9 */ /* 0x000fe40000000a00 */
[----:B------:R-:W-:-:S04]  /*0a70*/  ISETP.NE.U32.AND P0, PT, RZ, UR4, PT ;  /* 0x00000004ff007c0c */ /* 0x000fc8000bf05070 */
[----:B------:R-:W-:-:S13]  /*0a80*/  ISETP.NE.AND.EX P0, PT, RZ, UR5, PT, P0 ;  /* 0x00000005ff007c0c */ /* 0x000fda000bf05300 */
[----:B------:R-:W-:Y:S05]  /*0a90*/  @!P0 BRA `(.L_x_8) ;  /* 0x00000000001c8947 */ /* 0x000fea0003800000 */
[----:B01----:R-:W0:Y:S02]  /*0aa0*/  LDC.64 R8, c[0x0][0x5a0] ;  /* 0x00016800ff087b82 */ /* 0x003e240000000a00 */
[----:B0-----:R-:W3:Y:S02]  /*0ab0*/  LDG.E.64 R8, desc[UR36][R8.64] ;  /* 0x0000002408087981 */ /* 0x001ee4000c1e1b00 */
[----:B---3--:R-:W-:-:S04]  /*0ac0*/  ISETP.NE.U32.AND P0, PT, R8, RZ, PT ;  /* 0x000000ff0800720c */ /* 0x008fc80003f05070 */
[----:B------:R-:W-:-:S13]  /*0ad0*/  ISETP.NE.AND.EX P0, PT, R9, RZ, PT, P0 ;  /* 0x000000ff0900720c */ /* 0x000fda0003f05300 */
[----:B------:R-:W-:Y:S05]  /*0ae0*/  @!P0 BRA `(.L_x_8) ;  /* 0x0000000000088947 */ /* 0x000fea0003800000 */
[----:B------:R0:W5:Y:S01]  /*0af0*/  LD.E R154, desc[UR36][R8.64] ;  /* 0x00000024089a7980 */ /* 0x000162000c101900 */
[----:B------:R-:W-:Y:S05]  /*0b00*/  BRA `(.L_x_9) ;  /* 0x0000000000247947 */ /* 0x000fea0003800000 */
.L_x_8:
[----:B------:R-:W-:Y:S02]  /*0b10*/  ULDC.64 UR4, c[0x0][0x590] ;  /* 0x0001640000047ab9 */ /* 0x000fe40000000a00 */
[----:B------:R-:W-:-:S04]  /*0b20*/  ISETP.NE.U32.AND P0, PT, RZ, UR4, PT ;  /* 0x00000004ff007c0c */ /* 0x000fc8000bf05070 */
[----:B------:R-:W-:-:S13]  /*0b30*/  ISETP.NE.AND.EX P0, PT, RZ, UR5, PT, P0 ;  /* 0x00000005ff007c0c */ /* 0x000fda000bf05300 */
[----:B------:R-:W-:Y:S05]  /*0b40*/  @!P0 BRA `(.L_x_10) ;  /* 0x00000000000c8947 */ /* 0x000fea0003800000 */
[----:B01----:R-:W0:Y:S02]  /*0b50*/  LDC.64 R8, c[0x0][0x590] ;  /* 0x00016400ff087b82 */ /* 0x003e240000000a00 */
[----:B0-----:R1:W5:Y:S01]  /*0b60*/  LDG.E R154, desc[UR36][R8.64] ;  /* 0x00000024089a7981 */ /* 0x001362000c1e1900 */
[----:B------:R-:W-:Y:S05]  /*0b70*/  BRA `(.L_x_9) ;  /* 0x0000000000087947 */ /* 0x000fea0003800000 */
.L_x_10:
[----:B------:R-:W-:Y:S02]  /*0b80*/  ULDC UR4, c[0x0][0x584] ;  /* 0x0001610000047ab9 */ /* 0x000fe40000000800 */
[----:B------:R-:W-:-:S07]  /*0b90*/  IMAD.U32 R154, RZ, RZ, UR4 ;  /* 0x00000004ff9a7e24 */ /* 0x000fce000f8e00ff */
.L_x_9:
[----:B------:R-:W3:Y:S01]  /*0ba0*/  LDC R2, c[0x0][0x65c] ;  /* 0x00019700ff027b82 */ /* 0x000ee20000000800 */
[----:B------:R-:W-:Y:S01]  /*0bb0*/  ULDC UR6, c[0x0][0x28c] ;  /* 0x0000a30000067ab9 */ /* 0x000fe20000000800 */
[----:B------:R-:W-:Y:S01]  /*0bc0*/  ISETP.NE.AND P0, PT, R10, 0x2, PT ;  /* 0x000000020a00780c */ /* 0x000fe20003f05270 */
[----:B------:R-:W-:Y:S01]  /*0bd0*/  UIADD3 UR6, UR6, 0x1f, URZ ;  /* 0x0000001f06067890 */ /* 0x000fe2000fffe03f */
[----:B01----:R-:W-:Y:S01]  /*0be0*/  IMAD.U32 R8, RZ, RZ, UR12 ;  /* 0x0000000cff087e24 */ /* 0x003fe2000f8e00ff */
[----:B------:R-:W-:Y:S01]  /*0bf0*/  UMOV UR39, URZ ;  /* 0x0000003f00277c82 */ /* 0x000fe20008000000 */
[----:B------:R-:W-:Y:S01]  /*0c00*/  IMAD.MOV.U32 R9, RZ, RZ, RZ ;  /* 0x000000ffff097224 */ /* 0x000fe200078e00ff */
[----:B------:R-:W-:Y:S01]  /*0c10*/  USHF.R.S32.HI UR7, URZ, 0x1f, UR6 ;  /* 0x0000001f3f077899 */ /* 0x000fe20008011406 */
[----:B------:R-:W-:Y:S01]  /*0c20*/  UMOV UR38, URZ ;  /* 0x0000003f00267c82 */ /* 0x000fe20008000000 */
[----:B------:R-:W-:Y:S02]  /*0c30*/  ULDC.64 UR8, c[0x0][0x650] ;  /* 0x0001940000087ab9 */ /* 0x000fe40000000a00 */
[----:B------:R-:W-:-:S04]  /*0c40*/  ULEA.HI UR7, UR7, UR6, URZ, 0x5 ;  /* 0x0000000607077291 */ /* 0x000fc8000f8f283f */
[----:B------:R-:W-:Y:S01]  /*0c50*/  USHF.R.S32.HI UR40, URZ, 0x5, UR7 ;  /* 0x000000053f287899 */ /* 0x000fe20008011407 */
[----:B---3--:R-:W-:-:S13]  /*0c60*/  ISETP.NE.AND P1, PT, R2, 0x1, PT ;  /* 0x000000010200780c */ /* 0x008fda0003f25270 */
[----:B------:R-:W0:Y:S01]  /*0c70*/  @P1 LDC R19, c[0x0][0x10] ;  /* 0x00000400ff131b82 */ /* 0x000e220000000800 */
[----:B------:R-:W-:Y:S02]  /*0c80*/  @P1 IMAD.MOV.U32 R7, RZ, RZ, RZ ;  /* 0x000000ffff071224 */ /* 0x000fe400078e00ff */
[----:B------:R-:W-:-:S05]  /*0c90*/  @P1 IMAD.MOV.U32 R17, RZ, RZ, RZ ;  /* 0x000000ffff111224 */ /* 0x000fca00078e00ff */
[----:B------:R-:W1:Y:S01]  /*0ca0*/  @!P1 LDC R11, c[0x0][0xc] ;  /* 0x00000300ff0b9b82 */ /* 0x000e620000000800 */
[----:B------:R-:W-:Y:S01]  /*0cb0*/  ULDC UR4, c[0x0][0xc] ;  /* 0x0000030000047ab9 */ /* 0x000fe20000000800 */
[----:B------:R-:W-:Y:S02]  /*0cc0*/  ULDC UR5, c[0x0][0x10] ;  /* 0x0000040000057ab9 */ /* 0x000fe40000000800 */
[----:B------:R-:W-:-:S04]  /*0cd0*/  UIMAD.WIDE.U32 UR4, UR4, UR5, URZ ;  /* 0x00000005040472a5 */ /* 0x000fc8000f8e003f */
[----:B------:R-:W3:Y:S01]  /*0ce0*/  LDC R2, c[0x0][0x14] ;  /* 0x00000500ff027b82 */ /* 0x000ee20000000800 */
[----:B0-----:R-:W-:-:S04]  /*0cf0*/  @P1 IMAD.WIDE.U32 R18, R19, UR12, R6 ;  /* 0x0000000c13121c25 */ /* 0x001fc8000f8e0006 */
[----:B------:R-:W-:Y:S02]  /*0d00*/  @P1 IMAD.IADD R17, R19, 0x1, R17 ;  /* 0x0000000113111824 */ /* 0x000fe400078e0211 */
[----:B-1----:R-:W-:-:S04]  /*0d10*/  @!P1 IMAD.WIDE.U32 R8, R6, R11, R8 ;  /* 0x0000000b06089225 */ /* 0x002fc800078e0008 */
[----:B------:R-:W-:Y:S02]  /*0d20*/  @!P1 IMAD.MOV.U32 R18, RZ, RZ, R8 ;  /* 0x000000ffff129224 */ /* 0x000fe400078e0008 */
[----:B------:R-:W-:Y:S02]  /*0d30*/  @!P1 IMAD.MOV.U32 R17, RZ, RZ, R9 ;  /* 0x000000ffff119224 */ /* 0x000fe400078e0009 */
[----:B---3--:R-:W-:-:S04]  /*0d40*/  IMAD.WIDE.U32 R12, R2, UR4, RZ ;  /* 0x00000004020c7c25 */ /* 0x008fc8000f8e00ff */
[----:B------:R-:W-:Y:S01]  /*0d50*/  IMAD R23, R2, UR5, RZ ;  /* 0x0000000502177c24 */ /* 0x000fe2000f8e02ff */
[----:B------:R0:W-:Y:S03]  /*0d60*/  STL.64 [R1], R12 ;  /* 0x0000000c01007387 */ /* 0x0001e60000100a00 */
[----:B------:R-:W-:Y:S01]  /*0d70*/  IMAD.IADD R23, R13, 0x1, R23 ;  /* 0x000000010d177824 */ /* 0x000fe200078e0217 */
[----:B------:R-:W-:Y:S06]  /*0d80*/  @P0 BRA `(.L_x_11) ;  /* 0x0000000000200947 */ /* 0x000fec0003800000 */
[----:B------:R-:W-:Y:S01]  /*0d90*/  UISETP.GE.U32.AND UP0, UPT, UR40, 0x5, UPT ;  /* 0x000000052800788c */ /* 0x000fe2000bf06070 */
[----:B------:R-:W-:Y:S01]  /*0da0*/  IADD3 R18, P0, R18, R12, RZ ;  /* 0x0000000c12127210 */ /* 0x000fe20007f1e0ff */
[----:B------:R-:W-:Y:S01]  /*0db0*/  UIMAD.WIDE.U32 UR4, UR40, -0x33333333, URZ ;  /* 0xcccccccd280478a5 */ /* 0x000fe2000f8e003f */
[----:B------:R-:W-:-:S03]  /*0dc0*/  UMOV UR38, URZ ;  /* 0x0000003f00267c82 */ /* 0x000fc60008000000 */
[----:B------:R-:W-:Y:S01]  /*0dd0*/  USHF.R.U32.HI UR4, URZ, 0x2, UR5 ;  /* 0x000000023f047899 */ /* 0x000fe20008011605 */
[----:B------:R-:W-:-:S03]  /*0de0*/  IMAD.X R17, R23, 0x1, R17, P0 ;  /* 0x0000000117117824 */ /* 0x000fc600000e0611 */
[----:B------:R-:W-:Y:S02]  /*0df0*/  UIMAD UR39, UR4, -0x5, UR40 ;  /* 0xfffffffb042778a4 */ /* 0x000fe4000f8e0228 */
[----:B------:R-:W-:-:S12]  /*0e00*/  @UP0 ULOP3.LUT UR38, UR4, 0x1, URZ, 0xc0, !UPT ;  /* 0x0000000104260892 */ /* 0x000fd8000f8ec03f */
.L_x_11:
[----:B------:R-:W-:Y:S01]  /*0e10*/  ISETP.GE.U32.AND P0, PT, R18, UR8, PT ;  /* 0x0000000812007c0c */ /* 0x000fe2000bf06070 */
[----:B------:R-:W-:Y:S01]  /*0e20*/  IMAD.MOV.U32 R19, RZ, RZ, -0x1 ;  /* 0xffffffffff137424 */ /* 0x000fe200078e00ff */
[----:B------:R-:W-:Y:S01]  /*0e30*/  PRMT R8, RZ, 0x7610, R8 ;  /* 0x00007610ff087816 */ /* 0x000fe20000000008 */
[----:B------:R-:W-:Y:S01]  /*0e40*/  IMAD.MOV.U32 R22, RZ, RZ, -0x1 ;  /* 0xffffffffff167424 */ /* 0x000fe200078e00ff */
[----:B------:R-:W-:Y:S01]  /*0e50*/  ISETP.GE.U32.AND.EX P0, PT, R17, UR9, PT, P0 ;  /* 0x0000000911007c0c */ /* 0x000fe2000bf06100 */
[----:B------:R-:W-:-:S12]  /*0e60*/  IMAD.MOV.U32 R2, RZ, RZ, -0x1 ;  /* 0xffffffffff027424 */ /* 0x000fd800078e00ff */
[----:B------:R-:W-:Y:S05]  /*0e70*/  @P0 BRA `(.L_x_12) ;  /* 0x00000004002c0947 */ /* 0x000fea0003800000 */
[----:B------:R-:W1:Y:S01]  /*0e80*/  LDC.64 R26, c[0x0][0x628] ;  /* 0x00018a00ff1a7b82 */ /* 0x000e620000000a00 */
[----:B------:R-:W-:Y:S02]  /*0e90*/  IMAD.MOV.U32 R8, RZ, RZ, R18 ;  /* 0x000000ffff087224 */ /* 0x000fe400078e0012 */
[----:B------:R-:W-:-:S05]  /*0ea0*/  IMAD.MOV.U32 R9, RZ, RZ, R17 ;  /* 0x000000ffff097224 */ /* 0x000fca00078e0011 */
[----:B------:R-:W3:Y:S08]  /*0eb0*/  LDC R2, c[0x0][0x630] ;  /* 0x00018c00ff027b82 */ /* 0x000ef00000000800 */
[----:B------:R-:W4:Y:S01]  /*0ec0*/  LDC.64 R28, c[0x0][0x620] ;  /* 0x00018800ff1c7b82 */ /* 0x000f220000000a00 */
[----:B-1----:R-:W-:-:S04]  /*0ed0*/  ISETP.NE.U32.AND P0, PT, R26, RZ, PT ;  /* 0x000000ff1a00720c */ /* 0x002fc80003f05070 */
[----:B------:R-:W-:-:S13]  /*0ee0*/  ISETP.NE.AND.EX P0, PT, R27, RZ, PT, P0 ;  /* 0x000000ff1b00720c */ /* 0x000fda0003f05300 */
[----:B---34-:R-:W-:Y:S05]  /*0ef0*/  @!P0 BRA `(.L_x_13) ;  /* 0x0000000000288947 */ /* 0x018fea0003800000 */
[----:B0-----:R-:W0:Y:S02]  /*0f00*/  LDC R13, c[0x0][0x634] ;  /* 0x00018d00ff0d7b82 */ /* 0x001e240000000800 */
[----:B0-----:R-:W-:-:S05]  /*0f10*/  IADD3 R13, P0, R18, R13, RZ ;  /* 0x0000000d120d7210 */ /* 0x001fca0007f1e0ff */
[----:B------:R-:W-:-:S04]  /*0f20*/  IMAD.X R15, RZ, RZ, R17, P0 ;  /* 0x000000ffff0f7224 */ /* 0x000fc800000e0611 */
[----:B------:R-:W-:-:S04]  /*0f30*/  IMAD.WIDE.U32 R8, R15, R26, RZ ;  /* 0x0000001a0f087225 */ /* 0x000fc800078e00ff */
[----:B------:R-:W-:-:S04]  /*0f40*/  IMAD.WIDE.U32 R10, P0, R13, R27, R8 ;  /* 0x0000001b0d0a7225 */ /* 0x000fc80007800008 */
[----:B------:R-:W-:-:S04]  /*0f50*/  IMAD.WIDE.U32 R8, R13, R26, RZ ;  /* 0x0000001a0d087225 */ /* 0x000fc800078e00ff */
[----:B------:R-:W-:Y:S01]  /*0f60*/  IMAD.X R13, RZ, RZ, RZ, P0 ;  /* 0x000000ffff0d7224 */ /* 0x000fe200000e06ff */
[----:B------:R-:W-:Y:S01]  /*0f70*/  IADD3 RZ, P0, R9, R10, RZ ;  /* 0x0000000a09ff7210 */ /* 0x000fe20007f1e0ff */
[----:B------:R-:W-:-:S04]  /*0f80*/  IMAD.MOV.U32 R12, RZ, RZ, R11 ;  /* 0x000000ffff0c7224 */ /* 0x000fc800078e000b */
[----:B------:R-:W-:-:S08]  /*0f90*/  IMAD.WIDE.U32.X R8, R15, R27, R12, P0 ;  /* 0x0000001b0f087225 */ /* 0x000fd000000e040c */
.L_x_13:
[----:B------:R-:W1:Y:S01]  /*0fa0*/  LDC.64 R32, c[0x0][0x640] ;  /* 0x00019000ff207b82 */ /* 0x000e620000000a00 */
[-C--:B------:R-:W-:Y:S01]  /*0fb0*/  SHF.R.U64 R30, R8, R2.reuse, R9 ;  /* 0x00000002081e7219 */ /* 0x080fe20000001209 */
[----:B------:R-:W-:Y:S01]  /*0fc0*/  IMAD.MOV.U32 R19, RZ, RZ, R17 ;  /* 0x000000ffff137224 */ /* 0x000fe200078e0011 */
[----:B------:R-:W-:Y:S02]  /*0fd0*/  SHF.R.U32.HI R2, RZ, R2, R9 ;  /* 0x00000002ff027219 */ /* 0x000fe40000011609 */
[----:B------:R-:W-:-:S03]  /*0fe0*/  IADD3 R11, P0, RZ, -R30, RZ ;  /* 0x8000001eff0b7210 */ /* 0x000fc60007f1e0ff */
[----:B------:R-:W3:Y:S02]  /*0ff0*/  LDC R10, c[0x0][0x618] ;  /* 0x00018600ff0a7b82 */ /* 0x000ee40000000800 */
[----:B------:R-:W-:-:S04]  /*1000*/  IMAD.X R9, RZ, RZ, ~R2, P0 ;  /* 0x000000ffff097224 */ /* 0x000fc800000e0e02 */
[-C--:B------:R-:W-:Y:S02]  /*1010*/  IMAD R2, R9, R28.reuse, RZ ;  /* 0x0000001c09027224 */ /* 0x080fe400078e02ff */
[----:B0-----:R-:W0:Y:S01]  /*1020*/  LDC R13, c[0x0][0x608] ;  /* 0x00018200ff0d7b82 */ /* 0x001e220000000800 */
[----:B------:R-:W-:-:S04]  /*1030*/  IMAD.WIDE.U32 R8, R11, R28, R18 ;  /* 0x0000001c0b087225 */ /* 0x000fc800078e0012 */
[----:B------:R-:W-:Y:S02]  /*1040*/  IMAD R11, R11, R29, R2 ;  /* 0x0000001d0b0b7224 */ /* 0x000fe400078e0202 */
[----:B------:R-:W-:Y:S01]  /*1050*/  IMAD.MOV.U32 R2, RZ, RZ, -0x1 ;  /* 0xffffffffff027424 */ /* 0x000fe200078e00ff */
[----:B------:R-:W4:Y:S01]  /*1060*/  LDC R31, c[0x0][0x658] ;  /* 0x00019600ff1f7b82 */ /* 0x000f220000000800 */
[----:B------:R-:W-:Y:S01]  /*1070*/  IMAD.IADD R9, R9, 0x1, R11 ;  /* 0x0000000109097824 */ /* 0x000fe200078e020b */
[----:B-1----:R-:W-:Y:S01]  /*1080*/  ISETP.NE.U32.AND P0, PT, R32, RZ, PT ;  /* 0x000000ff2000720c */ /* 0x002fe20003f05070 */
[----:B------:R-:W-:-:S03]  /*1090*/  IMAD.MOV.U32 R28, RZ, RZ, 0x1 ;  /* 0x00000001ff1c7424 */ /* 0x000fc600078e00ff */
[----:B------:R-:W-:Y:S02]  /*10a0*/  ISETP.NE.AND.EX P0, PT, R33, RZ, PT, P0 ;  /* 0x000000ff2100720c */ /* 0x000fe40003f05300 */
[----:B------:R-:W1:Y:S01]  /*10b0*/  LDC R27, c[0x0][0x600] ;  /* 0x00018000ff1b7b82 */ /* 0x000e620000000800 */
[-CC-:B---3--:R-:W-:Y:S02]  /*10c0*/  SHF.R.U64 R25, R8, R10.reuse, R9.reuse ;  /* 0x0000000a08197219 */ /* 0x188fe40000001209 */
[----:B------:R-:W-:-:S05]  /*10d0*/  SHF.R.U32.HI R8, RZ, R10, R9 ;  /* 0x0000000aff087219 */ /* 0x000fca0000011609 */
[----:B------:R-:W3:Y:S01]  /*10e0*/  LDC R22, c[0x0][0x648] ;  /* 0x00019200ff167b82 */ /* 0x000ee20000000800 */
[-CC-:B0-----:R-:W-:Y:S02]  /*10f0*/  SHF.R.U64 R34, R25, R13.reuse, R8.reuse ;  /* 0x0000000d19227219 */ /* 0x181fe40000001208 */
[----:B------:R-:W-:-:S05]  /*1100*/  SHF.R.U32.HI R8, RZ, R13, R8 ;  /* 0x0000000dff087219 */ /* 0x000fca0000011608 */
[----:B------:R-:W0:Y:S01]  /*1110*/  LDC R26, c[0x0][0x638] ;  /* 0x00018e00ff1a7b82 */ /* 0x000e220000000800 */
[-CC-:B----4-:R-:W-:Y:S02]  /*1120*/  SHF.R.U64 R36, R34, R31.reuse, R8.reuse ;  /* 0x0000001f22247219 */ /* 0x190fe40000001208 */
[-C--:B------:R-:W-:Y:S02]  /*1130*/  SHF.L.U32 R2, R2, R31.reuse, RZ ;  /* 0x0000001f02027219 */ /* 0x080fe400000006ff */
[----:B------:R-:W-:Y:S01]  /*1140*/  SHF.R.U32.HI R9, RZ, R31, R8 ;  /* 0x0000001fff097219 */ /* 0x000fe20000011608 */
[----:B------:R-:W-:Y:S01]  /*1150*/  IMAD.MOV.U32 R8, RZ, RZ, R36 ;  /* 0x000000ffff087224 */ /* 0x000fe200078e0024 */
[----:B------:R-:W-:Y:S01]  /*1160*/  LOP3.LUT R15, RZ, R2, RZ, 0x33, !PT ;  /* 0x00000002ff0f7212 */ /* 0x000fe200078e33ff */
[----:B------:R-:W4:Y:S01]  /*1170*/  LDC R29, c[0x0][0x610] ;  /* 0x00018400ff1d7b82 */ /* 0x000f220000000800 */
[----:B------:R-:W-:Y:S05]  /*1180*/  @!P0 BRA `(.L_x_14) ;  /* 0x0000000000288947 */ /* 0x000fea0003800000 */
[----:B------:R-:W2:Y:S02]  /*1190*/  LDC R13, c[0x0][0x64c] ;  /* 0x00019300ff0d7b82 */ /* 0x000ea40000000800 */
[----:B--2---:R-:W-:-:S05]  /*11a0*/  IADD3 R13, P0, R36, R13, RZ ;  /* 0x0000000d240d7210 */ /* 0x004fca0007f1e0ff */
        /* <DEDUP_REMOVED lines=8> */
.L_x_14:
[----:B---3--:R-:W-:Y:S01]  /*1230*/  SHF.R.U64 R7, R8, R22, R9 ;  /* 0x0000001608077219 */ /* 0x008fe20000001209 */
[----:B-1----:R-:W-:Y:S01]  /*1240*/  VIADD R8, R27, 0xffffffff ;  /* 0xffffffff1b087836 */ /* 0x002fe20000000000 */
[----:B------:R-:W-:Y:S01]  /*1250*/  SHF.L.U32 R2, R28, R31, RZ ;  /* 0x0000001f1c027219 */ /* 0x000fe200000006ff */
[----:B------:R-:W-:Y:S01]  /*1260*/  @P1 IMAD R20, R21, R24, R6 ;  /* 0x0000001815141224 */ /* 0x000fe200078e0206 */
[----:B------:R-:W-:Y:S01]  /*1270*/  LOP3.LUT R15, R34, R15, RZ, 0xc0, !PT ;  /* 0x0000000f220f7212 */ /* 0x000fe200078ec0ff */
[----:B------:R-:W-:Y:S01]  /*1280*/  IMAD.MOV R9, RZ, RZ, -R7 ;  /* 0x000000ffff097224 */ /* 0x000fe200078e0a07 */
[----:B------:R-:W-:Y:S01]  /*1290*/  LOP3.LUT R8, R25, R8, RZ, 0xc0, !PT ;  /* 0x0000000819087212 */ /* 0x000fe200078ec0ff */
[----:B------:R-:W-:Y:S02]  /*12a0*/  IMAD.MOV.U32 R6, RZ, RZ, 0x1 ;  /* 0x00000001ff067424 */ /* 0x000fe400078e00ff */
[----:B------:R-:W-:Y:S02]  /*12b0*/  IMAD R15, R2, R7, R15 ;  /* 0x00000007020f7224 */ /* 0x000fe400078e020f */
[----:B0-----:R-:W-:-:S02]  /*12c0*/  IMAD R2, R9, R26, R36 ;  /* 0x0000001a09027224 */ /* 0x001fc400078e0224 */
[----:B----4-:R-:W-:Y:S02]  /*12d0*/  IMAD R19, R15, R29, R20 ;  /* 0x0000001d0f137224 */ /* 0x010fe400078e0214 */
[--C-:B------:R-:W-:Y:S01]  /*12e0*/  IMAD R2, R2, R27, R8.reuse ;  /* 0x0000001b02027224 */ /* 0x100fe200078e0208 */
[----:B------:R-:W-:-:S04]  /*12f0*/  PRMT R8, R6, 0x7610, R8 ;  /* 0x0000761006087816 */ /* 0x000fc80000000008 */
[----:B------:R-:W-:Y:S02]  /*1300*/  SEL R22, R2, R19, !P1 ;  /* 0x0000001302167207 */ /* 0x000fe40004800000 */
[----:B------:R-:W-:Y:S01]  /*1310*/  SEL R19, R19, R2, !P1 ;  /* 0x0000000213137207 */ /* 0x000fe20004800000 */
[----:B------:R-:W-:-:S07]  /*1320*/  IMAD.MOV.U32 R2, RZ, RZ, R30 ;  /* 0x000000ffff027224 */ /* 0x000fce00078e001e */
.L_x_12:
[----:B------:R-:W-:Y:S05]  /*1330*/  @!P3 BRA `(.L_x_15) ;  /* 0x00000000000cb947 */ /* 0x000fea0003800000 */
[----:B------:R-:W-:Y:S01]  /*1340*/  UCGABAR_WAIT ;  /* 0x0000000000007dc7 */ /* 0x000fe20008000000 */
[----:B------:R-:W-:Y:S01]  /*1350*/  CCTL.IVALL ;  /* 0x00000000ff00798f */ /* 0x000fe20002000000 */
[----:B------:R-:W-:Y:S05]  /*1360*/  BRA `(.L_x_16) ;  /* 0x0000000000047947 */ /* 0x000fea0003800000 */
.L_x_15:
[----:B------:R-:W-:Y:S06]  /*1370*/  BAR.SYNC.DEFER_BLOCKING 0x0 ;  /* 0x0000000000007b1d */ /* 0x000fec0000010000 */
.L_x_16:
[----:B------:R-:W-:Y:S05]  /*1380*/  @!P2 BRA `(.L_x_17) ;  /* 0x0000008c00fca947 */ /* 0x000fea0003800000 */
[----:B------:R-:W-:-:S13]  /*1390*/  ISETP.GT.U32.AND P0, PT, R35, 0x1, PT ;  /* 0x000000012300780c */ /* 0x000fda0003f04070 */
[----:B------:R-:W-:Y:S05]  /*13a0*/  @P0 EXIT ;  /* 0x000000000000094d */ /* 0x000fea0003800000 */
.L_x_18:
[----:B------:R-:W-:-:S08]  /*13b0*/  NOP ;  /* 0x0000000000007918 */ /* 0x000fd00000000000 */
[----:B------:R-:W1:Y:S02]  /*13c0*/  USETMAXREG.TRY_ALLOC.CTAPOOL UP0, 0xe8 ;  /* 0x000000e8000079c8 */ /* 0x000e640008000600 */
[----:B-1----:R-:W-:-:S13]  /*13d0*/  PLOP3.LUT P0, PT, PT, PT, UP0, 0x80, 0x0 ;  /* 0x000000000000781c */ /* 0x002fda0003f0f008 */
[----:B------:R-:W-:Y:S05]  /*13e0*/  @!P0 BRA `(.L_x_18) ;  /* 0xfffffffc00f08947 */ /* 0x000fea000383ffff */
[----:B------:R-:W-:-:S13]  /*13f0*/  LOP3.LUT P0, RZ, R8, 0xff, RZ, 0xc0, !PT ;  /* 0x000000ff08ff7812 */ /* 0x000fda000780c0ff */
[----:B------:R-:W-:Y:S05]  /*1400*/  @!P0 EXIT ;  /* 0x000000000000894d */ /* 0x000fea0003800000 */
[----:B------:R-:W1:Y:S01]  /*1410*/  S2UR UR4, SR_CgaCtaId ;  /* 0x00000000000479c3 */ /* 0x000e620000008800 */
[----:B--2---:R-:W-:Y:S01]  /*1420*/  VIADD R0, R0, 0xffffffff ;  /* 0xffffffff00007836 */ /* 0x004fe20000000000 */
[CC--:B------:R-:W-:Y:S01]  /*1430*/  LEA.HI R4, R14.reuse, R3.reuse, RZ, 0x2 ;  /* 0x000000030e047211 */ /* 0x0c0fe200078f10ff */
[----:B------:R-:W-:Y:S01]  /*1440*/  UMOV UR41, 0x400 ;  /* 0x0000040000297882 */ /* 0x000fe20000000000 */
[----:B------:R-:W-:Y:S01]  /*1450*/  LEA.HI R14, R14, R3, RZ, 0x5 ;  /* 0x000000030e0e7211 */ /* 0x000fe200078f28ff */
[----:B------:R-:W-:Y:S01]  /*1460*/  UISETP.LT.AND UP0, UPT, UR40, 0x1, UPT ;  /* 0x000000012800788c */ /* 0x000fe2000bf01270 */
[----:B------:R-:W-:Y:S01]  /*1470*/  R2UR UR42, R0 ;  /* 0x00000000002a72ca */ /* 0x000fe200000e0000 */
[----:B------:R-:W-:Y:S01]  /*1480*/  USHF.L.U32 UR44, UR40, 0x1, URZ ;  /* 0x00000001282c7899 */ /* 0x000fe2000800063f */
[--C-:B------:R-:W-:Y:S01]  /*1490*/  SHF.R.S32.HI R156, RZ, 0x2, R4.reuse ;  /* 0x00000002ff9c7819 */ /* 0x100fe20000011404 */
[----:B------:R-:W-:Y:S01]  /*14a0*/  USEL UR43, UR40, 0x1, UP0 ;  /* 0x00000001282b7887 */ /* 0x000fe20008000000 */
[----:B------:R-:W-:-:S02]  /*14b0*/  SHF.R.S32.HI R5, RZ, 0x1f, R4 ;  /* 0x0000001fff057819 */ /* 0x000fc40000011404 */
[----:B------:R-:W-:Y:S01]  /*14c0*/  LOP3.LUT R158, R4, 0xfffffffc, RZ, 0xc0, !PT ;  /* 0xfffffffc049e7812 */ /* 0x000fe200078ec0ff */
[----:B------:R-:W-:Y:S01]  /*14d0*/  UIADD3 UR43, -UR43, UR40, URZ ;  /* 0x000000282b2b7290 */ /* 0x000fe2000fffe13f */
[----:B------:R-:W-:Y:S02]  /*14e0*/  LEA.HI R5, R5, R156, RZ, 0x3 ;  /* 0x0000009c05057211 */ /* 0x000fe400078f18ff */
[----:B------:R-:W-:Y:S01]  /*14f0*/  ISETP.NE.AND P0, PT, R0, RZ, PT ;  /* 0x000000ff0000720c */ /* 0x000fe20003f05270 */
[----:B------:R-:W-:Y:S01]  /*1500*/  IMAD.IADD R158, R3, 0x1, -R158 ;  /* 0x00000001039e7824 */ /* 0x000fe200078e0a9e */
[----:B------:R-:W-:Y:S01]  /*1510*/  LOP3.LUT R5, R5, 0xfffffff8, RZ, 0xc0, !PT ;  /* 0xfffffff805057812 */ /* 0x000fe200078ec0ff */
[----:B------:R-:W-:Y:S01]  /*1520*/  USHF.L.U32 UR42, UR42, 0x3, URZ ;  /* 0x000000032a2a7899 */ /* 0x000fe2000800063f */
[----:B------:R-:W-:Y:S02]  /*1530*/  LOP3.LUT R174, R16, 0x1, RZ, 0xfc, !PT ;  /* 0x0000000110ae7812 */ /* 0x000fe400078efcff */
[----:B------:R-:W-:Y:S01]  /*1540*/  SEL R175, RZ, 0x1, P0 ;  /* 0x00000001ffaf7807 */ /* 0x000fe20000000000 */
[----:B------:R-:W-:Y:S01]  /*1550*/  IMAD.IADD R156, R156, 0x1, -R5 ;  /* 0x000000019c9c7824 */ /* 0x000fe200078e0a05 */
[----:B-1----:R-:W-:Y:S01]  /*1560*/  ULEA UR41, UR4, UR41, 0x18 ;  /* 0x0000002904297291 */ /* 0x002fe2000f8ec03f */
[----:B------:R-:W-:Y:S01]  /*1570*/  SHF.R.S32.HI R5, RZ, 0x5, R14 ;  /* 0x00000005ff057819 */ /* 0x000fe2000001140e */
[----:B------:R-:W-:Y:S01]  /*1580*/  IMAD.U32 R160, RZ, RZ, UR42 ;  /* 0x0000002affa07e24 */ /* 0x000fe2000f8e00ff */
[----:B------:R-:W-:Y:S01]  /*1590*/  ULDC UR4, c[0x0][0x284] ;  /* 0x0000a10000047ab9 */ /* 0x000fe20000000800 */
[----:B------:R-:W-:Y:S01]  /*15a0*/  UIADD3 UR45, UR41, 0x60, URZ ;  /* 0x00000060292d7890 */ /* 0x000fe2000fffe03f */
[--C-:B------:R-:W-:Y:S01]  /*15b0*/  SHF.R.S32.HI R157, RZ, 0x1f, R156.reuse ;  /* 0x0000001fff9d7819 */ /* 0x100fe2000001149c */
[----:B------:R-:W-:Y:S01]  /*15c0*/  IMAD R163, R5, -0x10, -R156 ;  /* 0xfffffff005a37824 */ /* 0x000fe200078e0a9c */
[----:B------:R-:W-:-:S02]  /*15d0*/  LOP3.LUT R162, R160, 0x8, RZ, 0xc0, !PT ;  /* 0x00000008a0a27812 */ /* 0x000fc400078ec0ff */
[----:B------:R-:W-:Y:S01]  /*15e0*/  LOP3.LUT R160, R160, 0x8, RZ, 0xc, !PT ;  /* 0x00000008a0a07812 */ /* 0x000fe200078e0cff */
[----:B------:R-:W-:Y:S01]  /*15f0*/  IMAD.U32 R159, RZ, RZ, UR45 ;  /* 0x0000002dff9f7e24 */ /* 0x000fe2000f8e00ff */
[----:B------:R-:W-:Y:S01]  /*1600*/  LOP3.LUT R162, R162, 0x18, RZ, 0x3c, !PT ;  /* 0x00000018a2a27812 */ /* 0x000fe200078e3cff */
[----:B------:R-:W-:-:S04]  /*1610*/  IMAD.WIDE R156, R5, 0x10, R156 ;  /* 0x00000010059c7825 */ /* 0x000fc800078e029c */
[----:B------:R-:W-:Y:S02]  /*1620*/  VIADD R161, R159, UR42 ;  /* 0x0000002a9fa17c36 */ /* 0x000fe40008000000 */
[----:B------:R-:W-:-:S07]  /*1630*/  VIADD R163, R163, UR4 ;  /* 0x00000004a3a37c36 */ /* 0x000fce0008000000 */
.L_x_294:
[----:B------:R-:W-:Y:S01]  /*1640*/  SHF.L.U32 R0, R175, 0x1f, RZ ;  /* 0x0000001faf007819 */ /* 0x000fe200000006ff */
[----:B------:R-:W-:Y:S02]  /*1650*/  ULDC UR4, c[0x0][0x28c] ;  /* 0x0000a30000047ab9 */ /* 0x000fe40000000800 */
[----:B------:R-:W-:Y:S01]  /*1660*/  ISETP.LT.AND P1, PT, RZ, UR4, PT ;  /* 0x00000004ff007c0c */ /* 0x000fe2000bf21270 */
[----:B------:R-:W1:Y:S02]  /*1670*/  SYNCS.PHASECHK.TRANS64.TRYWAIT P0, [R159+UR42], R0 ;  /* 0x000000009f0075a7 */ /* 0x000e64000800016a */
[----:B-1-34-:R-:W-:Y:S10]  /*1680*/  @!P0 BRA `(.L_x_19) ;  /* 0x0000009c00748947 */ /* 0x01aff40003800000 */
.L_x_317:
[----:B------:R-:W-:Y:S05]  /*1690*/  @P1 BRA `(.L_x_20) ;  /* 0x0000000000401947 */ /* 0x000fea0003800000 */
[----:B-1----:R-:W-:Y:S01]  /*16a0*/  MOV R0, 0x0 ;  /* 0x0000000000007802 */ /* 0x002fe20000000f00 */
[----:B------:R-:W-:Y:S01]  /*16b0*/  ULDC.64 UR4, c[0x4][0x68] ;  /* 0x01001a0000047ab9 */ /* 0x000fe20000000a00 */
[----:B------:R-:W-:Y:S01]  /*16c0*/  ULDC.64 UR6, c[0x4][0x8] ;  /* 0x0100020000067ab9 */ /* 0x000fe20000000a00 */
[----:B------:R-:W-:Y:S01]  /*16d0*/  IMAD.U32 R4, RZ, RZ, UR4 ;  /* 0x00000004ff047e24 */ /* 0x000fe2000f8e00ff */
[----:B------:R1:W2:Y:S01]  /*16e0*/  LDC.64 R14, c[0x4][R0] ;  /* 0x01000000000e7b82 */ /* 0x0002a20000000a00 */
[----:B------:R-:W-:Y:S01]  /*16f0*/  IMAD.U32 R5, RZ, RZ, UR5 ;  /* 0x00000005ff057e24 */ /* 0x000fe2000f8e00ff */
[----:B------:R-:W-:Y:S01]  /*1700*/  ULDC.64 UR4, c[0x4][0x70] ;  /* 0x01001c0000047ab9 */ /* 0x000fe20000000a00 */
[----:B------:R-:W-:Y:S02]  /*1710*/  IMAD.U32 R10, RZ, RZ, UR6 ;  /* 0x00000006ff0a7e24 */ /* 0x000fe4000f8e00ff */
[----:B------:R-:W-:Y:S02]  /*1720*/  IMAD.U32 R6, RZ, RZ, UR4 ;  /* 0x00000004ff067e24 */ /* 0x000fe4000f8e00ff */
[----:B------:R-:W-:-:S02]  /*1730*/  IMAD.U32 R7, RZ, RZ, UR5 ;  /* 0x00000005ff077e24 */ /* 0x000fc4000f8e00ff */
[----:B------:R-:W-:Y:S02]  /*1740*/  IMAD.U32 R11, RZ, RZ, UR7 ;  /* 0x00000007ff0b7e24 */ /* 0x000fe4000f8e00ff */
[----:B------:R-:W-:Y:S02]  /*1750*/  IMAD.MOV.U32 R8, RZ, RZ, 0x1e1 ;  /* 0x000001e1ff087424 */ /* 0x000fe400078e00ff */
[----:B0-----:R-:W-:Y:S02]  /*1760*/  IMAD.MOV.U32 R12, RZ, RZ, 0x1 ;  /* 0x00000001ff0c7424 */ /* 0x001fe400078e00ff */
[----:B-1----:R-:W-:-:S07]  /*1770*/  IMAD.MOV.U32 R13, RZ, RZ, RZ ;  /* 0x000000ffff0d7224 */ /* 0x002fce00078e00ff */
[----:B------:R-:W-:-:S07]  /*1780*/  LEPC R20, `(.L_x_20) ;  /* 0x000000001014794e */ /* 0x000fce0000000000 */
[----:B--2--5:R-:W-:Y:S05]  /*1790*/  CALL.ABS.NOINC R14 ;  /* 0x000000000e007343 */ /* 0x024fea0003c00000 */
.L_x_20:
[----:B------:R-:W-:-:S13]  /*17a0*/  ISETP.NE.AND P0, PT, R174, 0x3, PT ;  /* 0x00000003ae00780c */ /* 0x000fda0003f05270 */
[----:B------:R-:W-:Y:S05]  /*17b0*/  @!P0 BRA `(.L_x_21) ;  /* 0x0000000000048947 */ /* 0x000fea0003800000 */
[----:B------:R-:W-:Y:S01]  /*17c0*/  BPT.TRAP 0x1 ;  /* 0x000000040000795c */ /* 0x000fe20000300000 */
.L_x_21:
[----:B------:R-:W-:Y:S02]  /*17d0*/  IMAD.U32 R3, RZ, RZ, UR39 ;  /* 0x00000027ff037e24 */ /* 0x000fe4000f8e00ff */
[----:B-1----:R-:W-:-:S03]  /*17e0*/  IMAD.U32 R0, RZ, RZ, UR38 ;  /* 0x00000026ff007e24 */ /* 0x002fc6000f8e00ff */
[----:B------:R-:W-:Y:S02]  /*17f0*/  LEA R3, R3, UR41, 0x3 ;  /* 0x0000002903037c11 */ /* 0x000fe4000f8e18ff */
[----:B------:R-:W-:-:S04]  /*1800*/  SHF.L.U32 R0, R0, 0x1f, RZ ;  /* 0x0000001f00007819 */ /* 0x000fc800000006ff */
[----:B------:R1:W2:Y:S01]  /*1810*/  SYNCS.PHASECHK.TRANS64.TRYWAIT P1, [R3+URZ], R0 ;  /* 0x00000000030075a7 */ /* 0x0002a2000802017f */
[----:B------:R-:W-:Y:S05]  /*1820*/  @!P0 BRA `(.L_x_22) ;  /* 0x0000000000048947 */ /* 0x000fea0003800000 */
[----:B------:R-:W-:Y:S01]  /*1830*/  BPT.TRAP 0x1 ;  /* 0x000000040000795c */ /* 0x000fe20000300000 */
.L_x_22:
[----:B------:R-:W-:-:S05]  /*1840*/  IMAD.U32 R4, RZ, RZ, UR43 ;  /* 0x0000002bff047e24 */ /* 0x000fca000f8e00ff */
[----:B------:R-:W-:Y:S01]  /*1850*/  ISETP.GE.AND P2, PT, R4, 0x1, PT ;  /* 0x000000010400780c */ /* 0x000fe20003f46270 */
[----:B--2---:R-:W-:-:S12]  /*1860*/  @P1 BRA `(.L_x_23) ;  /* 0x0000000000081947 */ /* 0x004fd80003800000 */
[----:B------:R-:W2:Y:S02]  /*1870*/  SYNCS.PHASECHK.TRANS64.TRYWAIT P1, [R3+URZ], R0 ;  /* 0x00000000030075a7 */ /* 0x000ea4000802017f */
[----:B--2---:R-:W-:Y:S05]  /*1880*/  @!P1 BRA `(.L_x_24) ;  /* 0x0000009c00089947 */ /* 0x004fea0003800000 */
.L_x_23:
[----:B------:R-:W-:Y:S05]  /*1890*/  WARPSYNC.ALL ;  /* 0x0000000000007948 */ /* 0x000fea0003800000 */
[----:B------:R-:W-:Y:S01]  /*18a0*/  UIADD3 UR4, UR41, 0x180, URZ ;  /* 0x0000018029047890 */ /* 0x000fe2000fffe03f */
[----:B------:R-:W-:Y:S01]  /*18b0*/  WARPGROUP.ARRIVE ;  /* 0x00000000000079c5 */ /* 0x000fe20000000000 */
[----:B------:R-:W-:Y:S02]  /*18c0*/  UIADD3 UR5, UR41, 0x5180, URZ ;  /* 0x0000518029057890 */ /* 0x000fe4000fffe03f */
[----:B------:R-:W-:Y:S02]  /*18d0*/  USHF.R.U32.HI UR4, URZ, 0x4, UR4 ;  /* 0x000000043f047899 */ /* 0x000fe40008011604 */
[----:B------:R-:W-:-:S02]  /*18e0*/  USHF.R.U32.HI UR5, URZ, 0x4, UR5 ;  /* 0x000000043f057899 */ /* 0x000fc40008011605 */
[----:B------:R-:W-:Y:S02]  /*18f0*/  ULOP3.LUT UR4, UR4, 0x3fff, URZ, 0xc0, !UPT ;  /* 0x00003fff04047892 */ /* 0x000fe4000f8ec03f */
[----:B------:R-:W-:Y:S02]  /*1900*/  ULOP3.LUT UR5, UR5, 0x3fff, URZ, 0xc0, !UPT ;  /* 0x00003fff05057892 */ /* 0x000fe4000f8ec03f */
[----:B------:R-:W-:Y:S02]  /*1910*/  ULOP3.LUT UR10, UR4, 0x10000, URZ, 0xfc, !UPT ;  /* 0x00010000040a7892 */ /* 0x000fe4000f8efc3f */
[----:B------:R-:W-:Y:S02]  /*1920*/  ULOP3.LUT UR9, UR5, 0x10000, URZ, 0xfc, !UPT ;  /* 0x0001000005097892 */ /* 0x000fe4000f8efc3f */
[----:B------:R-:W-:Y:S02]  /*1930*/  ULEA UR4, UR39, UR10, 0x8 ;  /* 0x0000000a27047291 */ /* 0x000fe4000f8e403f */
[----:B------:R-:W-:Y:S01]  /*1940*/  ULEA UR6, UR39, UR9, 0xa ;  /* 0x0000000927067291 */ /* 0x000fe2000f8e503f */
[----:B------:R-:W-:Y:S01]  /*1950*/  UMOV UR5, 0x80000020 ;  /* 0x8000002000057882 */ /* 0x000fe20000000000 */
[----:B------:R-:W-:-:S07]  /*1960*/  UMOV UR7, 0x80000020 ;  /* 0x8000002000077882 */ /* 0x000fce0000000000 */
[----:B------:R-:W-:Y:S01]  /*1970*/  HGMMA.64x256x16.F32.BF16 R24, gdesc[UR4], RZ, !UPT, gsb0 ;  /* 0x03e00000041879f0 */ /* 0x000fe2000c0018ff */
[----:B------:R-:W-:Y:S02]  /*1980*/  UIADD3 UR4, UR4, 0x2, URZ ;  /* 0x0000000204047890 */ /* 0x000fe4000fffe03f */
[----:B------:R-:W-:Y:S01]  /*1990*/  UIADD3 UR6, UR6, 0x2, URZ ;  /* 0x0000000206067890 */ /* 0x000fe2000fffe03f */
[----:B------:R-:W-:Y:S01]  /*19a0*/  UMOV UR5, 0x80000020 ;  /* 0x8000002000057882 */ /* 0x000fe20000000000 */
[----:B------:R-:W-:Y:S01]  /*19b0*/  UMOV UR7, 0x80000020 ;  /* 0x8000002000077882 */ /* 0x000fe20000000000 */
[----:B------:R-:W-:Y:S02]  /*19c0*/  WARPGROUP.DEPBAR.LE gsb0, 0x0 ;  /* 0x00008000000079c5 */ /* 0x000fe40000010000 */
[----:B------:R-:W-:-:S15]  /*19d0*/  WARPGROUP.ARRIVE ;  /* 0x00000000000079c5 */ /* 0x000fde0000000000 */
[----:B------:R-:W-:-:S05]  /*19e0*/  NOP ;  /* 0x0000000000007918 */ /* 0x000fca0000000000 */
[----:B------:R-:W-:Y:S03]  /*19f0*/  HGMMA.64x256x16.F32.BF16 R24, gdesc[UR4], R24, gsb0 ;  /* 0x03e00000041879f0 */ /* 0x000fe60008001818 */
[----:B------:R-:W-:Y:S02]  /*1a00*/  WARPGROUP.DEPBAR.LE gsb0, 0x0 ;  /* 0x00008000000079c5 */ /* 0x000fe40000010000 */
[----:B------:R-:W-:Y:S05]  /*1a10*/  @!P2 BRA `(.L_x_25) ;  /* 0x0000000000d8a947 */ /* 0x000fea0003800000 */
[----:B------:R-:W-:Y:S01]  /*1a20*/  UIADD3 UR4, UR39, 0x1, URZ ;  /* 0x0000000127047890 */ /* 0x000fe2000fffe03f */
[----:B-12---:R-:W-:Y:S02]  /*1a30*/  IMAD.U32 R0, RZ, RZ, UR43 ;  /* 0x0000002bff007e24 */ /* 0x006fe4000f8e00ff */
[----:B------:R-:W-:Y:S01]  /*1a40*/  IMAD.U32 R3, RZ, RZ, UR39 ;  /* 0x00000027ff037e24 */ /* 0x000fe2000f8e00ff */
[----:B------:R-:W-:-:S04]  /*1a50*/  UISETP.NE.AND UP0, UPT, UR4, 0x5, UPT ;  /* 0x000000050400788c */ /* 0x000fc8000bf05270 */
[----:B------:R-:W-:Y:S02]  /*1a60*/  USEL UR5, URZ, 0x1, UP0 ;  /* 0x000000013f057887 */ /* 0x000fe40008000000 */
[----:B------:R-:W-:Y:S02]  /*1a70*/  USEL UR8, UR4, URZ, UP0 ;  /* 0x0000003f04087287 */ /* 0x000fe40008000000 */
[----:B------:R-:W-:-:S06]  /*1a80*/  ULOP3.LUT UR5, UR38, UR5, URZ, 0x3c, !UPT ;  /* 0x0000000526057292 */ /* 0x000fcc000f8e3c3f */
[----:B------:R-:W-:-:S07]  /*1a90*/  IMAD.U32 R6, RZ, RZ, UR5 ;  /* 0x00000005ff067e24 */ /* 0x000fce000f8e00ff */
.L_x_32:
[----:B------:R-:W-:Y:S05]  /*1aa0*/  @!P0 BRA `(.L_x_26) ;  /* 0x0000000000048947 */ /* 0x000fea0003800000 */
[----:B------:R-:W-:Y:S01]  /*1ab0*/  BPT.TRAP 0x1 ;  /* 0x000000040000795c */ /* 0x000fe20000300000 */
.L_x_26:
[----:B------:R-:W-:Y:S01]  /*1ac0*/  ULEA UR4, UR8, UR41, 0x3 ;  /* 0x0000002908047291 */ /* 0x000fe2000f8e183f */
[----:B------:R-:W-:-:S08]  /*1ad0*/  SHF.L.U32 R4, R6, 0x1f, RZ ;  /* 0x0000001f06047819 */ /* 0x000fd000000006ff */
[----:B------:R1:W2:Y:S01]  /*1ae0*/  SYNCS.PHASECHK.TRANS64.TRYWAIT P1, [UR4], R4 ;  /* 0x00000004ff0075a7 */ /* 0x0002a20008020144 */
[----:B------:R-:W-:Y:S05]  /*1af0*/  @!P0 BRA `(.L_x_27) ;  /* 0x0000000000048947 */ /* 0x000fea0003800000 */
[----:B------:R-:W-:Y:S01]  /*1b00*/  BPT.TRAP 0x1 ;  /* 0x000000040000795c */ /* 0x000fe20000300000 */
.L_x_27:
[----:B--2---:R-:W-:Y:S05]  /*1b10*/  @P1 BRA `(.L_x_28) ;  /* 0x0000000000081947 */ /* 0x004fea0003800000 */
[----:B------:R-:W2:Y:S02]  /*1b20*/  SYNCS.PHASECHK.TRANS64.TRYWAIT P1, [UR4], R4 ;  /* 0x00000004ff0075a7 */ /* 0x000ea40008020144 */
[----:B--2---:R-:W-:Y:S05]  /*1b30*/  @!P1 BRA `(.L_x_29) ;  /* 0x0000009800709947 */ /* 0x004fea0003800000 */
.L_x_28:
[----:B------:R-:W-:Y:S01]  /*1b40*/  ULEA UR4, UR8, UR10, 0x8 ;  /* 0x0000000a08047291 */ /* 0x000fe2000f8e403f */
[----:B------:R-:W-:Y:S01]  /*1b50*/  WARPGROUP.ARRIVE ;  /* 0x00000000000079c5 */ /* 0x000fe20000000000 */
[----:B------:R-:W-:Y:S01]  /*1b60*/  ULEA UR6, UR8, UR9, 0xa ;  /* 0x0000000908067291 */ /* 0x000fe2000f8e503f */
[----:B------:R-:W-:Y:S01]  /*1b70*/  UMOV UR5, 0x80000020 ;  /* 0x8000002000057882 */ /* 0x000fe20000000000 */
[----:B------:R-:W-:-:S07]  /*1b80*/  UMOV UR7, 0x80000020 ;  /* 0x8000002000077882 */ /* 0x000fce0000000000 */
[----:B------:R-:W-:Y:S01]  /*1b90*/  HGMMA.64x256x16.F32.BF16 R24, gdesc[UR4], R24, gsb0 ;  /* 0x03e00000041879f0 */ /* 0x000fe20008001818 */
        /* <DEDUP_REMOVED lines=10> */
[----:B------:R-:W-:Y:S01]  /*1c40*/  BPT.TRAP 0x1 ;  /* 0x000000040000795c */ /* 0x000fe20000300000 */
.L_x_30:
[----:B------:R-:W-:-:S13]  /*1c50*/  ISETP.NE.AND P1, PT, R155, RZ, PT ;  /* 0x000000ff9b00720c */ /* 0x000fda0003f25270 */
[----:B-12---:R-:W-:-:S05]  /*1c60*/  @P1 LEA R4, R3, UR41, 0x3 ;  /* 0x0000002903041c11 */ /* 0x006fca000f8e18ff */
[----:B------:R-:W-:-:S05]  /*1c70*/  @P1 VIADD R5, R4, 0x28 ;  /* 0x0000002804051836 */ /* 0x000fca0000000000 */
[----:B------:R-:W-:-:S04]  /*1c80*/  @P1 PRMT R5, R152, 0x654, R5 ;  /* 0x0000065498051816 */ /* 0x000fc80000000005 */
[----:B------:R1:W-:Y:S01]  /*1c90*/  @P1 SYNCS.ARRIVE.TRANS64.RED.A1T0 RZ, [R5+URZ], RZ ;  /* 0x000000ff05ff19a7 */ /* 0x0003e2000810043f */
[----:B------:R-:W-:-:S13]  /*1ca0*/  ISETP.GT.U32.AND P1, PT, R16, 0x1, PT ;  /* 0x000000011000780c */ /* 0x000fda0003f24070 */
[----:B-1----:R-:W-:Y:S05]  /*1cb0*/  @P1 BRA `(.L_x_31) ;  /* 0x0000000000041947 */ /* 0x002fea0003800000 */
[----:B------:R-:W-:Y:S01]  /*1cc0*/  BPT.TRAP 0x1 ;  /* 0x000000040000795c */ /* 0x000fe20000300000 */
.L_x_31:
[----:B------:R-:W-:Y:S01]  /*1cd0*/  UIADD3 UR8, UR8, 0x1, URZ ;  /* 0x0000000108087890 */ /* 0x000fe2000fffe03f */
[C---:B------:R-:W-:Y:S01]  /*1ce0*/  ISETP.GT.AND P2, PT, R0.reuse, 0x1, PT ;  /* 0x000000010000780c */ /* 0x040fe20003f44270 */
[----:B------:R-:W-:Y:S02]  /*1cf0*/  VIADD R3, R3, 0x1 ;  /* 0x0000000103037836 */ /* 0x000fe40000000000 */
[----:B------:R-:W-:Y:S01]  /*1d00*/  UISETP.NE.AND UP0, UPT, UR8, 0x5, UPT ;  /* 0x000000050800788c */ /* 0x000fe2000bf05270 */
[----:B------:R-:W-:Y:S02]  /*1d10*/  VIADD R0, R0, 0xffffffff ;  /* 0xffffffff00007836 */ /* 0x000fe40000000000 */
[C---:B------:R-:W-:Y:S01]  /*1d20*/  ISETP.NE.AND P1, PT, R3.reuse, 0x5, PT ;  /* 0x000000050300780c */ /* 0x040fe20003f25270 */
[----:B------:R-:W-:Y:S02]  /*1d30*/  USEL UR4, URZ, 0x1, UP0 ;  /* 0x000000013f047887 */ /* 0x000fe40008000000 */
[----:B------:R-:W-:Y:S01]  /*1d40*/  USEL UR8, UR8, URZ, UP0 ;  /* 0x0000003f08087287 */ /* 0x000fe20008000000 */
[----:B------:R-:W-:-:S03]  /*1d50*/  SEL R3, R3, RZ, P1 ;  /* 0x000000ff03037207 */ /* 0x000fc60000800000 */
[----:B------:R-:W-:Y:S01]  /*1d60*/  LOP3.LUT R6, R6, UR4, RZ, 0x3c, !PT ;  /* 0x0000000406067c12 */ /* 0x000fe2000f8e3cff */
[----:B------:R-:W-:Y:S07]  /*1d70*/  @P2 BRA `(.L_x_32) ;  /* 0xfffffffc00482947 */ /* 0x000fee000383ffff */
.L_x_25:
[----:B-12---:R-:W1:Y:S01]  /*1d80*/  LDC R0, c[0x0][0x28c] ;  /* 0x0000a300ff007b82 */ /* 0x006e620000000800 */
[----:B------:R2:W-:Y:S01]  /*1d90*/  SYNCS.ARRIVE.TRANS64.A1T0 RZ, [R160+UR45], RZ ;  /* 0x000000ffa0ff79a7 */ /* 0x0005e2000810002d */
[----:B-1----:R-:W-:-:S13]  /*1da0*/  ISETP.GE.AND P1, PT, R0, 0x1, PT ;  /* 0x000000010000780c */ /* 0x002fda0003f26270 */
[----:B--2---:R-:W-:Y:S05]  /*1db0*/  @!P1 BRA `(.L_x_33) ;  /* 0x0000000000449947 */ /* 0x004fea0003800000 */
[----:B------:R-:W-:Y:S05]  /*1dc0*/  @!P0 BRA `(.L_x_34) ;  /* 0x0000000000048947 */ /* 0x000fea0003800000 */
[----:B------:R-:W-:Y:S01]  /*1dd0*/  BPT.TRAP 0x1 ;  /* 0x000000040000795c */ /* 0x000fe20000300000 */
.L_x_34:
[----:B------:R-:W-:-:S13]  /*1de0*/  ISETP.NE.AND P0, PT, R155, RZ, PT ;  /* 0x000000ff9b00720c */ /* 0x000fda0003f05270 */
[----:B------:R-:W-:-:S05]  /*1df0*/  VOTEU.ANY UP0, P0 ;  /* 0x00000000003f7886 */ /* 0x000fca0000000100 */
[----:B------:R-:W-:-:S06]  /*1e00*/  @UP0 UIADD3 UR4, UR43, UR39, URZ ;  /* 0x000000272b040290 */ /* 0x000fcc000fffe03f */
[----:B------:R-:W-:Y:S02]  /*1e10*/  IMAD.U32 R4, RZ, RZ, UR4 ;  /* 0x00000004ff047e24 */ /* 0x000fe4000f8e00ff */
[----:B------:R-:W-:Y:S02]  /*1e20*/  IMAD.U32 R3, RZ, RZ, UR4 ;  /* 0x00000004ff037e24 */ /* 0x000fe4000f8e00ff */
[----:B------:R-:W-:-:S05]  /*1e30*/  @P0 IMAD.WIDE.U32 R4, R4, -0x33333333, RZ ;  /* 0xcccccccd04040825 */ /* 0x000fca00078e00ff */
[----:B------:R-:W-:-:S05]  /*1e40*/  @P0 SHF.R.U32.HI R0, RZ, 0x2, R5 ;  /* 0x00000002ff000819 */ /* 0x000fca0000011605 */
[----:B------:R-:W-:-:S05]  /*1e50*/  @P0 IMAD R0, R0, -0x5, R3 ;  /* 0xfffffffb00000824 */ /* 0x000fca00078e0203 */
[----:B------:R-:W-:-:S05]  /*1e60*/  @P0 LEA R0, R0, UR41, 0x3 ;  /* 0x0000002900000c11 */ /* 0x000fca000f8e18ff */
[----:B------:R-:W-:-:S05]  /*1e70*/  @P0 VIADD R3, R0, 0x28 ;  /* 0x0000002800030836 */ /* 0x000fca0000000000 */
[----:B------:R-:W-:-:S04]  /*1e80*/  @P0 PRMT R3, R152, 0x654, R3 ;  /* 0x0000065498030816 */ /* 0x000fc80000000003 */
[----:B------:R1:W-:Y:S01]  /*1e90*/  @P0 SYNCS.ARRIVE.TRANS64.RED.A1T0 RZ, [R3+URZ], RZ ;  /* 0x000000ff03ff09a7 */ /* 0x0003e2000810043f */
[----:B------:R-:W-:-:S13]  /*1ea0*/  ISETP.GT.U32.AND P0, PT, R16, 0x1, PT ;  /* 0x000000011000780c */ /* 0x000fda0003f04070 */
[----:B-1----:R-:W-:Y:S05]  /*1eb0*/  @P0 BRA `(.L_x_33) ;  /* 0x0000000000040947 */ /* 0x002fea0003800000 */
[----:B------:R-:W-:Y:S01]  /*1ec0*/  BPT.TRAP 0x1 ;  /* 0x000000040000795c */ /* 0x000fe20000300000 */
.L_x_33:
[----:B------:R-:W-:Y:S01]  /*1ed0*/  SHF.L.U32 R0, R175, 0x1f, RZ ;  /* 0x0000001faf007819 */ /* 0x000fe200000006ff */
[----:B------:R-:W-:Y:S01]  /*1ee0*/  UIADD3 UR39, UR44, UR39, URZ ;  /* 0x000000272c277290 */ /* 0x000fe2000fffe03f */
[----:B------:R-:W1:Y:S01]  /*1ef0*/  LDC R15, c[0x0][0x288] ;  /* 0x0000a200ff0f7b82 */ /* 0x000e620000000800 */
[----:B------:R-:W-:Y:S01]  /*1f00*/  UISETP.GE.U32.AND UP1, UPT, UR44, 0x5, UPT ;  /* 0x000000052c00788c */ /* 0x000fe2000bf26070 */
[----:B------:R-:W-:Y:S01]  /*1f10*/  IMAD.SHL.U32 R8, R158, 0x2, RZ ;  /* 0x000000029e087824 */ /* 0x000fe200078e00ff */
[----:B------:R-:W-:Y:S02]  /*1f20*/  UISETP.GT.U32.AND UP0, UPT, UR39, 0x4, UPT ;  /* 0x000000042700788c */ /* 0x000fe4000bf04070 */
[----:B------:R-:W-:Y:S02]  /*1f30*/  UIMAD.WIDE.U32 UR4, UR39, -0x33333333, URZ ;  /* 0xcccccccd270478a5 */ /* 0x000fe4000f8e003f */
[----:B------:R-:W-:Y:S01]  /*1f40*/  UISETP.LT.U32.AND UP0, UPT, UR44, 0x5, UP0 ;  /* 0x000000052c00788c */ /* 0x000fe20008701070 */
[----:B------:R-:W2:Y:S01]  /*1f50*/  SYNCS.PHASECHK.TRANS64.TRYWAIT P0, [R159+UR42+0x10], R0 ;  /* 0x000010009f0075a7 */ /* 0x000ea2000800016a */
[----:B------:R-:W-:Y:S01]  /*1f60*/  USHF.R.U32.HI UR4, URZ, 0x2, UR5 ;  /* 0x000000023f047899 */ /* 0x000fe20008011605 */
[----:B------:R-:W-:Y:S01]  /*1f70*/  SHF.R.S32.HI R9, RZ, 0x1f, R8 ;  /* 0x0000001fff097819 */ /* 0x000fe20000011408 */
[----:B------:R-:W-:-:S02]  /*1f80*/  USEL UR6, URZ, 0x1, !UP0 ;  /* 0x000000013f067887 */ /* 0x000fc4000c000000 */
[----:B------:R-:W-:Y:S02]  /*1f90*/  UIMAD UR39, UR4, -0x5, UR39 ;  /* 0xfffffffb042778a4 */ /* 0x000fe4000f8e0227 */
[----:B------:R-:W-:-:S04]  /*1fa0*/  ULOP3.LUT UR38, UR38, UR6, URZ, 0x3c, !UPT ;  /* 0x0000000626267292 */ /* 0x000fc8000f8e3c3f */
[----:B------:R-:W-:Y:S01]  /*1fb0*/  @UP1 ULOP3.LUT UR38, UR38, 0x1, UR4, 0x78, !UPT ;  /* 0x0000000126261892 */ /* 0x000fe2000f8e7804 */
[----:B-12---:R-:W-:Y:S11]  /*1fc0*/  @!P0 BRA `(.L_x_35) ;  /* 0x0000009400648947 */ /* 0x006ff60003800000 */
.L_x_318:
[----:B------:R-:W-:Y:S01]  /*1fd0*/  IMAD.SHL.U32 R14, R19, 0x40, RZ ;  /* 0x00000040130e7824 */ /* 0x000fe200078e00ff */
[----:B------:R-:W-:Y:S01]  /*1fe0*/  ULDC UR6, c[0x0][0x284] ;  /* 0x0000a10000067ab9 */ /* 0x000fe20000000800 */
[----:B0-----:R-:W-:Y:S01]  /*1ff0*/  IMAD.SHL.U32 R12, R22, 0x100, RZ ;  /* 0x00000100160c7824 */ /* 0x001fe200078e00ff */
[----:B------:R-:W-:Y:S01]  /*2000*/  SHF.R.S32.HI R165, RZ, 0x1f, R2 ;  /* 0x0000001fffa57819 */ /* 0x000fe20000011402 */
[----:B------:R-:W-:Y:S01]  /*2010*/  ULDC.64 UR4, c[0x0][0x5d0] ;  /* 0x0001740000047ab9 */ /* 0x000fe20000000a00 */
[----:B------:R-:W-:Y:S01]  /*2020*/  ISETP.GE.AND P0, PT, R14, UR6, PT ;  /* 0x000000060e007c0c */ /* 0x000fe2000bf06270 */
[----:B------:R-:W-:Y:S01]  /*2030*/  IMAD.WIDE.U32 R4, R2, UR4, R8 ;  /* 0x0000000402047c25 */ /* 0x000fe2000f8e0008 */
[----:B------:R-:W-:Y:S02]  /*2040*/  SHF.R.S32.HI R13, RZ, 0x1f, R12 ;  /* 0x0000001fff0d7819 */ /* 0x000fe4000001140c */
[C---:B------:R-:W-:Y:S01]  /*2050*/  ISETP.GE.OR P0, PT, R12.reuse, R15, P0 ;  /* 0x0000000f0c00720c */ /* 0x040fe20000706670 */
[----:B------:R-:W-:Y:S01]  /*2060*/  IMAD R3, R165, UR4, RZ ;  /* 0x00000004a5037c24 */ /* 0x000fe2000f8e02ff */
[----:B------:R-:W-:-:S03]  /*2070*/  IADD3 R6, P1, R12, R4, RZ ;  /* 0x000000040c067210 */ /* 0x000fc60007f3e0ff */
[----:B------:R-:W-:-:S05]  /*2080*/  IMAD R3, R2, UR5, R3 ;  /* 0x0000000502037c24 */ /* 0x000fca000f8e0203 */
[----:B------:R-:W-:-:S03]  /*2090*/  IADD3.X R7, R13, R5, R3, P1, !PT ;  /* 0x000000050d077210 */ /* 0x000fc60000ffe403 */
[----:B------:R-:W-:Y:S05]  /*20a0*/  @P0 BRA `(.L_x_36) ;  /* 0x0000007c00040947 */ /* 0x000fea0003800000 */
[----:B------:R-:W0:Y:S01]  /*20b0*/  LDC.64 R10, c[0x0][0x5c8] ;  /* 0x00017200ff0a7b82 */ /* 0x000e220000000a00 */
[----:B-----5:R-:W-:Y:S01]  /*20c0*/  FSETP.NEU.AND P1, PT, R154, RZ, PT ;  /* 0x000000ff9a00720b */ /* 0x020fe20003f2d000 */
[----:B------:R-:W-:Y:S01]  /*20d0*/  IMAD R3, R158, -0x2, R15 ;  /* 0xfffffffe9e037824 */ /* 0x000fe200078e020f */
[----:B------:R-:W-:Y:S01]  /*20e0*/  BSSY B0, `(.L_x_36) ;  /* 0x00007bd000007945 */ /* 0x000fe20003800000 */
[----:B------:R-:W-:-:S04]  /*20f0*/  IMAD.WIDE R166, R19, 0x40, R156 ;  /* 0x0000004013a67825 */ /* 0x000fc800078e029c */
[----:B-1----:R-:W-:Y:S02]  /*2100*/  IMAD.IADD R0, R3, 0x1, -R12 ;  /* 0x0000000103007824 */ /* 0x002fe400078e0a0c */
[----:B------:R-:W-:-:S03]  /*2110*/  IMAD.IADD R3, R163, 0x1, -R14 ;  /* 0x00000001a3037824 */ /* 0x000fc600078e0a0e */
[----:B------:R-:W-:-:S04]  /*2120*/  ISETP.GT.AND P0, PT, R0, RZ, PT ;  /* 0x000000ff0000720c */ /* 0x000fc80003f04270 */
[----:B------:R-:W-:Y:S01]  /*2130*/  ISETP.GT.AND P3, PT, R3, RZ, P0 ;  /* 0x000000ff0300720c */ /* 0x000fe20000764270 */
[-C--:B0-----:R-:W-:Y:S02]  /*2140*/  IMAD R4, R167, R10.reuse, RZ ;  /* 0x0000000aa7047224 */ /* 0x081fe400078e02ff */
[----:B------:R-:W-:-:S04]  /*2150*/  IMAD.WIDE.U32 R6, R166, R10, R6 ;  /* 0x0000000aa6067225 */ /* 0x000fc800078e0006 */
[----:B------:R-:W-:-:S04]  /*2160*/  IMAD R5, R166, R11, R4 ;  /* 0x0000000ba6057224 */ /* 0x000fc800078e0204 */
[----:B------:R-:W-:Y:S01]  /*2170*/  IMAD.IADD R181, R7, 0x1, R5 ;  /* 0x0000000107b57824 */ /* 0x000fe200078e0205 */
[----:B------:R-:W-:Y:S06]  /*2180*/  @!P1 BRA `(.L_x_37) ;  /* 0x0000005400a09947 */ /* 0x000fec0003800000 */
[----:B------:R-:W0:Y:S01]  /*2190*/  LDC.64 R20, c[0x0][0x5b8] ;  /* 0x00016e00ff147b82 */ /* 0x000e220000000a00 */
[----:B------:R-:W-:-:S07]  /*21a0*/  ULDC.64 UR4, c[0x0][0x5c0] ;  /* 0x0001700000047ab9 */ /* 0x000fce0000000a00 */
[----:B------:R-:W1:Y:S08]  /*21b0*/  LDC.64 R168, c[0x0][0x5b0] ;  /* 0x00016c00ffa87b82 */ /* 0x000e700000000a00 */
[----:B------:R-:W2:Y:S01]  /*21c0*/  LDC.64 R14, c[0x0][0x5a8] ;  /* 0x00016a00ff0e7b82 */ /* 0x000ea20000000a00 */
[-C--:B0-----:R-:W-:Y:S02]  /*21d0*/  IMAD R7, R165, R20.reuse, RZ ;  /* 0x00000014a5077224 */ /* 0x081fe400078e02ff */
[----:B------:R-:W-:-:S04]  /*21e0*/  IMAD.WIDE.U32 R4, R2, R20, R8 ;  /* 0x0000001402047225 */ /* 0x000fc800078e0008 */
[----:B------:R-:W-:Y:S01]  /*21f0*/  IMAD R177, R2, R21, R7 ;  /* 0x0000001502b17224 */ /* 0x000fe200078e0207 */
[----:B------:R-:W-:Y:S01]  /*2200*/  IADD3 R164, P1, R12, R4, RZ ;  /* 0x000000040ca47210 */ /* 0x000fe20007f3e0ff */
[----:B-1----:R-:W-:-:S03]  /*2210*/  IMAD R4, R167, R168, RZ ;  /* 0x000000a8a7047224 */ /* 0x002fc600078e02ff */
[----:B------:R-:W-:Y:S01]  /*2220*/  IADD3.X R165, R13, R5, R177, P1, !PT ;  /* 0x000000050da57210 */ /* 0x000fe20000ffe4b1 */
[C---:B------:R-:W-:Y:S02]  /*2230*/  IMAD R179, R166.reuse, R169, R4 ;  /* 0x000000a9a6b37224 */ /* 0x040fe400078e0204 */
[----:B------:R-:W-:-:S04]  /*2240*/  IMAD.WIDE.U32 R4, R166, R168, R164 ;  /* 0x000000a8a6047225 */ /* 0x000fc800078e00a4 */
[----:B------:R-:W-:Y:S01]  /*2250*/  IMAD.IADD R5, R5, 0x1, R179 ;  /* 0x0000000105057824 */ /* 0x000fe200078e02b3 */
[----:B--2---:R-:W-:-:S04]  /*2260*/  LEA R170, P1, R4, R14, 0x1 ;  /* 0x0000000e04aa7211 */ /* 0x004fc800078208ff */
[----:B------:R-:W-:-:S05]  /*2270*/  LEA.HI.X R171, R4, R15, R5, 0x1, P1 ;  /* 0x0000000f04ab7211 */ /* 0x000fca00008f0c05 */
[----:B------:R0:W2:Y:S01]  /*2280*/  @P3 LDG.E.LTC128B.U16 R19, desc[UR36][R170.64] ;  /* 0x00000024aa133981 */ /* 0x0000a2000c1e1520 */
[----:B------:R-:W-:Y:S01]  /*2290*/  IMAD.WIDE.U32 R4, R166, R168, R12 ;  /* 0x000000a8a6047225 */ /* 0x000fe200078e000c */
[----:B------:R-:W-:Y:S02]  /*22a0*/  BSSY B1, `(.L_x_38) ;  /* 0x0000014000017945 */ /* 0x000fe40003800000 */
[----:B------:R-:W-:-:S04]  /*22b0*/  IADD3 R172, P1, R8, R4, RZ ;  /* 0x0000000408ac7210 */ /* 0x000fc80007f3e0ff */
[----:B------:R-:W-:Y:S01]  /*22c0*/  IADD3.X R173, R9, R179, R5, P1, !PT ;  /* 0x000000b309ad7210 */ /* 0x000fe20000ffe405 */
[----:B0-----:R-:W-:Y:S01]  /*22d0*/  IMAD.SHL.U32 R170, R168, 0x8, RZ ;  /* 0x00000008a8aa7824 */ /* 0x001fe200078e00ff */
[----:B------:R-:W-:Y:S02]  /*22e0*/  LEA R4, P1, R6, UR4, 0x1 ;  /* 0x0000000406047c11 */ /* 0x000fe4000f8208ff */
[----:B------:R-:W-:Y:S01]  /*22f0*/  SHF.L.U64.HI R171, R168, 0x3, R169 ;  /* 0x00000003a8ab7819 */ /* 0x000fe200000102a9 */
[----:B------:R-:W-:Y:S01]  /*2300*/  IMAD.WIDE.U32 R172, R2, R20, R172 ;  /* 0x0000001402ac7225 */ /* 0x000fe200078e00ac */
[----:B------:R-:W-:Y:S02]  /*2310*/  LEA.HI.X R5, R6, UR5, R181, 0x1, P1 ;  /* 0x0000000506057c11 */ /* 0x000fe400088f0cb5 */
[----:B------:R-:W-:Y:S02]  /*2320*/  ISETP.GT.AND P1, PT, R0, 0x1, PT ;  /* 0x000000010000780c */ /* 0x000fe40003f24270 */
[----:B------:R-:W-:-:S02]  /*2330*/  LEA R6, P4, R172, R14, 0x1 ;  /* 0x0000000eac067211 */ /* 0x000fc400078808ff */
[----:B------:R-:W-:Y:S01]  /*2340*/  ISETP.GT.AND P2, PT, R3, RZ, P1 ;  /* 0x000000ff0300720c */ /* 0x000fe20000f44270 */
[----:B--2---:R-:W-:-:S04]  /*2350*/  IMAD.U32 R7, R19, 0x10000, RZ ;  /* 0x0001000013077824 */ /* 0x004fc800078e00ff */
[----:B------:R-:W-:-:S04]  /*2360*/  FMUL R7, R7, R154 ;  /* 0x0000009a07077220 */ /* 0x000fc80000400000 */
[----:B------:R-:W-:-:S05]  /*2370*/  FFMA R7, R24, R153, R7 ;  /* 0x0000009918077223 */ /* 0x000fca0000000007 */
[----:B------:R-:W-:Y:S01]  /*2380*/  F2FP.BF16.F32.PACK_AB R21, RZ, R7 ;  /* 0x00000007ff15723e */ /* 0x000fe200000010ff */
[----:B------:R-:W-:-:S04]  /*2390*/  IMAD.IADD R7, R177, 0x1, R173 ;  /* 0x00000001b1077824 */ /* 0x000fc800078e02ad */
[----:B------:R0:W-:Y:S01]  /*23a0*/  @P3 STG.E.U16 desc[UR36][R4.64], R21 ;  /* 0x0000001504003986 */ /* 0x0001e2000c101524 */
[----:B------:R-:W-:Y:S01]  /*23b0*/  LEA.HI.X R7, R172, R15, R7, 0x1, P4 ;  /* 0x0000000fac077211 */ /* 0x000fe200020f0c07 */
[----:B------:R-:W-:Y:S06]  /*23c0*/  @!P2 BRA `(.L_x_39) ;  /* 0x000000000004a947 */ /* 0x000fec0003800000 */
[----:B------:R1:W5:Y:S02]  /*23d0*/  LDG.E.LTC128B.U16 R19, desc[UR36][R6.64+0x2] ;  /* 0x0000022406137981 */ /* 0x000364000c1e1520 */
.L_x_39:
[----:B------:R-:W-:Y:S05]  /*23e0*/  BSYNC B1 ;  /* 0x0000000000017941 */ /* 0x000fea0003800000 */
.L_x_38:
[----:B0----5:R-:W-:Y:S01]  /*23f0*/  IMAD.U32 R21, R19, 0x10000, RZ ;  /* 0x0001000013157824 */ /* 0x021fe200078e00ff */
[----:B------:R-:W-:Y:S01]  /*2400*/  ISETP.GT.AND P0, PT, R3, 0x8, P0 ;  /* 0x000000080300780c */ /* 0x000fe20000704270 */
[----:B------:R-:W-:-:S04]  /*2410*/  IMAD.WIDE.U32 R170, R166, R168, R170 ;  /* 0x000000a8a6aa7225 */ /* 0x000fc800078e00aa */
[----:B------:R-:W-:Y:S01]  /*2420*/  FMUL R22, R21, R154 ;  /* 0x0000009a15167220 */ /* 0x000fe20000400000 */
[----:B------:R-:W-:Y:S01]  /*2430*/  IMAD.IADD R179, R179, 0x1, R171 ;  /* 0x00000001b3b37824 */ /* 0x000fe200078e02ab */
[----:B------:R-:W-:Y:S02]  /*2440*/  IADD3 R21, P3, R164, R170, RZ ;  /* 0x000000aaa4157210 */ /* 0x000fe40007f7e0ff */
[----:B------:R-:W-:-:S03]  /*2450*/  FFMA R22, R25, R153, R22 ;  /* 0x0000009919167223 */ /* 0x000fc60000000016 */
[----:B------:R-:W-:Y:S01]  /*2460*/  IMAD.X R164, R179, 0x1, R165, P3 ;  /* 0x00000001b3a47824 */ /* 0x000fe200018e06a5 */
[C---:B------:R-:W-:Y:S02]  /*2470*/  LEA R24, P3, R21.reuse, R14, 0x1 ;  /* 0x0000000e15187211 */ /* 0x040fe400078608ff */
[----:B------:R-:W-:Y:S02]  /*2480*/  F2FP.BF16.F32.PACK_AB R22, RZ, R22 ;  /* 0x00000016ff16723e */ /* 0x000fe400000010ff */
[----:B------:R-:W-:Y:S02]  /*2490*/  LEA.HI.X R25, R21, R15, R164, 0x1, P3 ;  /* 0x0000000f15197211 */ /* 0x000fe400018f0ca4 */
[----:B------:R-:W-:Y:S02]  /*24a0*/  PRMT R21, R22, 0x7610, R21 ;  /* 0x0000761016157816 */ /* 0x000fe40000000015 */
[----:B------:R-:W-:-:S03]  /*24b0*/  PRMT R22, R19, 0x7610, R22 ;  /* 0x0000761013167816 */ /* 0x000fc60000000016 */
[----:B------:R0:W-:Y:S04]  /*24c0*/  @P2 STG.E.U16 desc[UR36][R4.64+0x2], R21 ;  /* 0x0000021504002986 */ /* 0x0001e8000c101524 */
[----:B------:R-:W2:Y:S01]  /*24d0*/  @P0 LDG.E.LTC128B.U16 R22, desc[UR36][R24.64] ;  /* 0x0000002418160981 */ /* 0x000ea2000c1e1520 */
[----:B------:R-:W-:Y:S01]  /*24e0*/  IADD3 R8, P2, P3, R8, R170, R12 ;  /* 0x000000aa08087210 */ /* 0x000fe20007b5e00c */
[----:B------:R-:W-:Y:S01]  /*24f0*/  BSSY B1, `(.L_x_40) ;  /* 0x0000011000017945 */ /* 0x000fe20003800000 */
[C---:B------:R-:W-:Y:S02]  /*2500*/  SHF.L.U64.HI R11, R10.reuse, 0x4, R11 ;  /* 0x000000040a0b7819 */ /* 0x040fe4000001020b */
[----:B------:R-:W-:Y:S02]  /*2510*/  IADD3.X R9, R9, R179, R13, P2, P3 ;  /* 0x000000b309097210 */ /* 0x000fe400017e640d */
[----:B------:R-:W-:-:S02]  /*2520*/  LEA R10, P2, R10, R4, 0x4 ;  /* 0x000000040a0a7211 */ /* 0x000fc400078420ff */
[----:B------:R-:W-:Y:S01]  /*2530*/  ISETP.GT.AND P1, PT, R3, 0x8, P1 ;  /* 0x000000080300780c */ /* 0x000fe20000f24270 */
[----:B0-----:R-:W-:-:S04]  /*2540*/  IMAD.WIDE.U32 R20, R2, R20, R8 ;  /* 0x0000001402147225 */ /* 0x001fc800078e0008 */
[----:B------:R-:W-:Y:S01]  /*2550*/  IMAD.X R11, R11, 0x1, R5, P2 ;  /* 0x000000010b0b7824 */ /* 0x000fe200010e0605 */
[----:B------:R-:W-:Y:S01]  /*2560*/  LEA R8, P3, R20, R14, 0x1 ;  /* 0x0000000e14087211 */ /* 0x000fe200078608ff */
[----:B------:R-:W-:-:S05]  /*2570*/  IMAD.IADD R2, R177, 0x1, R21 ;  /* 0x00000001b1027824 */ /* 0x000fca00078e0215 */
[----:B------:R-:W-:Y:S01]  /*2580*/  LEA.HI.X R9, R20, R15, R2, 0x1, P3 ;  /* 0x0000000f14097211 */ /* 0x000fe200018f0c02 */
[----:B--2---:R-:W-:-:S04]  /*2590*/  IMAD.U32 R19, R22, 0x10000, RZ ;  /* 0x0001000016137824 */ /* 0x004fc800078e00ff */
[----:B------:R-:W-:-:S04]  /*25a0*/  FMUL R19, R19, R154 ;  /* 0x0000009a13137220 */ /* 0x000fc80000400000 */
[----:B------:R-:W-:-:S05]  /*25b0*/  FFMA R19, R26, R153, R19 ;  /* 0x000000991a137223 */ /* 0x000fca0000000013 */
[----:B------:R-:W-:-:S05]  /*25c0*/  F2FP.BF16.F32.PACK_AB R19, RZ, R19 ;  /* 0x00000013ff13723e */ /* 0x000fca00000010ff */
[----:B------:R0:W-:Y:S01]  /*25d0*/  @P0 STG.E.U16 desc[UR36][R10.64], R19 ;  /* 0x000000130a000986 */ /* 0x0001e2000c101524 */
[----:B------:R-:W-:Y:S05]  /*25e0*/  @!P1 BRA `(.L_x_41) ;  /* 0x0000000000049947 */ /* 0x000fea0003800000 */
[----:B------:R2:W5:Y:S02]  /*25f0*/  LDG.E.LTC128B.U16 R22, desc[UR36][R8.64+0x2] ;  /* 0x0000022408167981 */ /* 0x000564000c1e1520 */
.L_x_41:
[----:B------:R-:W-:Y:S05]  /*2600*/  BSYNC B1 ;  /* 0x0000000000017941 */ /* 0x000fea0003800000 */
.L_x_40:
[----:B-----5:R-:W-:Y:S01]  /*2610*/  IMAD.U32 R13, R22, 0x10000, RZ ;  /* 0x00010000160d7824 */ /* 0x020fe200078e00ff */
[----:B------:R-:W-:Y:S01]  /*2620*/  ISETP.GT.AND P0, PT, R0, 0x8, PT ;  /* 0x000000080000780c */ /* 0x000fe20003f04270 */
[----:B------:R-:W-:Y:S02]  /*2630*/  BSSY B1, `(.L_x_42) ;  /* 0x0000008000017945 */ /* 0x000fe40003800000 */
[----:B------:R-:W-:Y:S01]  /*2640*/  FMUL R2, R13, R154 ;  /* 0x0000009a0d027220 */ /* 0x000fe20000400000 */
[----:B------:R-:W-:-:S03]  /*2650*/  ISETP.GT.AND P2, PT, R3, RZ, P0 ;  /* 0x000000ff0300720c */ /* 0x000fc60000744270 */
[----:B------:R-:W-:-:S05]  /*2660*/  FFMA R2, R27, R153, R2 ;  /* 0x000000991b027223 */ /* 0x000fca0000000002 */
[----:B------:R-:W-:-:S05]  /*2670*/  F2FP.BF16.F32.PACK_AB R2, RZ, R2 ;  /* 0x00000002ff02723e */ /* 0x000fca00000010ff */
[----:B------:R3:W-:Y:S01]  /*2680*/  @P1 STG.E.U16 desc[UR36][R10.64+0x2], R2 ;  /* 0x000002020a001986 */ /* 0x0007e2000c101524 */
[----:B------:R-:W-:Y:S05]  /*2690*/  @!P2 BRA `(.L_x_43) ;  /* 0x000000000004a947 */ /* 0x000fea0003800000 */
[----:B------:R4:W5:Y:S02]  /*26a0*/  LDG.E.LTC128B.U16 R22, desc[UR36][R6.64+0x10] ;  /* 0x0000102406167981 */ /* 0x000964000c1e1520 */
.L_x_43:
[----:B------:R-:W-:Y:S05]  /*26b0*/  BSYNC B1 ;  /* 0x0000000000017941 */ /* 0x000fea0003800000 */
.L_x_42:
        /* <DEDUP_REMOVED lines=10> */
.L_x_45:
[----:B------:R-:W-:Y:S05]  /*2760*/  BSYNC B1 ;  /* 0x0000000000017941 */ /* 0x000fea0003800000 */
.L_x_44:
[----:B0----5:R-:W-:Y:S01]  /*2770*/  IMAD.U32 R13, R22, 0x10000, RZ ;  /* 0x00010000160d7824 */ /* 0x021fe200078e00ff */
[----:B------:R-:W-:Y:S01]  /*2780*/  ISETP.GT.AND P0, PT, R3, 0x8, P0 ;  /* 0x000000080300780c */ /* 0x000fe20000704270 */
[----:B------:R-:W-:Y:S02]  /*2790*/  BSSY B1, `(.L_x_46) ;  /* 0x0000007000017945 */ /* 0x000fe40003800000 */
[----:B---3--:R-:W-:-:S04]  /*27a0*/  FMUL R2, R13, R154 ;  /* 0x0000009a0d027220 */ /* 0x008fc80000400000 */
[----:B------:R-:W-:-:S05]  /*27b0*/  FFMA R2, R29, R153, R2 ;  /* 0x000000991d027223 */ /* 0x000fca0000000002 */
[----:B------:R-:W-:-:S05]  /*27c0*/  F2FP.BF16.F32.PACK_AB R2, RZ, R2 ;  /* 0x00000002ff02723e */ /* 0x000fca00000010ff */
[----:B------:R0:W-:Y:S01]  /*27d0*/  @P3 STG.E.U16 desc[UR36][R4.64+0x12], R2 ;  /* 0x0000120204003986 */ /* 0x0001e2000c101524 */
[----:B------:R-:W-:Y:S05]  /*27e0*/  @!P0 BRA `(.L_x_47) ;  /* 0x0000000000048947 */ /* 0x000fea0003800000 */
[----:B------:R3:W5:Y:S02]  /*27f0*/  LDG.E.LTC128B.U16 R22, desc[UR36][R8.64+0x10] ;  /* 0x0000102408167981 */ /* 0x000764000c1e1520 */
.L_x_47:
[----:B------:R-:W-:Y:S05]  /*2800*/  BSYNC B1 ;  /* 0x0000000000017941 */ /* 0x000fea0003800000 */
.L_x_46:
[----:B-----5:R-:W-:Y:S01]  /*2810*/  IMAD.U32 R13, R22, 0x10000, RZ ;  /* 0x00010000160d7824 */ /* 0x020fe200078e00ff */
[----:B------:R-:W-:Y:S01]  /*2820*/  ISETP.GT.AND P1, PT, R3, 0x8, P1 ;  /* 0x000000080300780c */ /* 0x000fe20000f24270 */
[----:B------:R-:W-:Y:S02]  /*2830*/  BSSY B1, `(.L_x_48) ;  /* 0x0000007000017945 */ /* 0x000fe40003800000 */
[----:B------:R-:W-:-:S04]  /*2840*/  FMUL R13, R13, R154 ;  /* 0x0000009a0d0d7220 */ /* 0x000fc80000400000 */
[----:B------:R-:W-:-:S05]  /*2850*/  FFMA R13, R30, R153, R13 ;  /* 0x000000991e0d7223 */ /* 0x000fca000000000d */
[----:B------:R-:W-:-:S05]  /*2860*/  F2FP.BF16.F32.PACK_AB R13, RZ, R13 ;  /* 0x0000000dff0d723e */ /* 0x000fca00000010ff */
[----:B------:R0:W-:Y:S01]  /*2870*/  @P0 STG.E.U16 desc[UR36][R10.64+0x10], R13 ;  /* 0x0000100d0a000986 */ /* 0x0001e2000c101524 */
[----:B------:R-:W-:Y:S05]  /*2880*/  @!P1 BRA `(.L_x_49) ;  /* 0x0000000000049947 */ /* 0x000fea0003800000 */
[----:B------:R0:W5:Y:S02]  /*2890*/  LDG.E.LTC128B.U16 R22, desc[UR36][R8.64+0x12] ;  /* 0x0000122408167981 */ /* 0x000164000c1e1520 */
.L_x_49:
[----:B------:R-:W-:Y:S05]  /*28a0*/  BSYNC B1 ;  /* 0x0000000000017941 */ /* 0x000fea0003800000 */
.L_x_48:
[----:B0----5:R-:W-:Y:S01]  /*28b0*/  IMAD.U32 R13, R22, 0x10000, RZ ;  /* 0x00010000160d7824 */ /* 0x021fe200078e00ff */
        /* <DEDUP_REMOVED lines=9> */
.L_x_51:
[----:B------:R-:W-:Y:S05]  /*2950*/  BSYNC B1 ;  /* 0x0000000000017941 */ /* 0x000fea0003800000 */
.L_x_50:
        /* <DEDUP_REMOVED lines=10> */
.L_x_53:
[----:B------:R-:W-:Y:S05]  /*2a00*/  BSYNC B1 ;  /* 0x0000000000017941 */ /* 0x000fea0003800000 */
.L_x_52:
[----:B0----5:R-:W-:Y:S01]  /*2a10*/  IMAD.U32 R13, R22, 0x10000, RZ ;  /* 0x00010000160d7824 */ /* 0x021fe200078e00ff */
        /* <DEDUP_REMOVED lines=8> */
.L_x_55:
[----:B------:R-:W-:Y:S05]  /*2aa0*/  BSYNC B1 ;  /* 0x0000000000017941 */ /* 0x000fea0003800000 */
.L_x_54:
        /* <DEDUP_REMOVED lines=9> */
.L_x_57:
[----:B------:R-:W-:Y:S05]  /*2b40*/  BSYNC B1 ;  /* 0x0000000000017941 */ /* 0x000fea0003800000 */
.L_x_56:
        /* <DEDUP_REMOVED lines=10> */
.L_x_59:
[----:B------:R-:W-:Y:S05]  /*2bf0*/  BSYNC B1 ;  /* 0x0000000000017941 */ /* 0x000fea0003800000 */
.L_x_58:
        /* <DEDUP_REMOVED lines=10> */
.L_x_61:
[----:B------:R-:W-:Y:S05]  /*2ca0*/  BSYNC B1 ;  /* 0x0000000000017941 */ /* 0x000fea0003800000 */
.L_x_60:
        /* <DEDUP_REMOVED lines=9> */
.L_x_63:
[----:B------:R-:W-:Y:S05]  /*2d40*/  BSYNC B1 ;  /* 0x0000000000017941 */ /* 0x000fea0003800000 */
.L_x_62:
        /* <DEDUP_REMOVED lines=9> */
.L_x_65:
[----:B------:R-:W-:Y:S05]  /*2de0*/  BSYNC B1 ;  /* 0x0000000000017941 */ /* 0x000fea0003800000 */
.L_x_64:
        /* <DEDUP_REMOVED lines=10> */
.L_x_67:
[----:B------:R-:W-:Y:S05]  /*2e90*/  BSYNC B1 ;  /* 0x0000000000017941 */ /* 0x000fea0003800000 */
.L_x_66:
        /* <DEDUP_REMOVED lines=10> */
.L_x_69:
[----:B------:R-:W-:Y:S05]  /*2f40*/  BSYNC B1 ;  /* 0x0000000000017941 */ /* 0x000fea0003800000 */
.L_x_68:
        /* <DEDUP_REMOVED lines=9> */
.L_x_71:
[----:B------:R-:W-:Y:S05]  /*2fe0*/  BSYNC B1 ;  /* 0x0000000000017941 */ /* 0x000fea0003800000 */
.L_x_70:
        /* <DEDUP_REMOVED lines=9> */
.L_x_73:
[----:B------:R-:W-:Y:S05]  /*3080*/  BSYNC B1 ;  /* 0x0000000000017941 */ /* 0x000fea0003800000 */
.L_x_72:
        /* <DEDUP_REMOVED lines=10> */
.L_x_75:
[----:B------:R-:W-:Y:S05]  /*3130*/  BSYNC B1 ;  /* 0x0000000000017941 */ /* 0x000fea0003800000 */
.L_x_74:
        /* <DEDUP_REMOVED lines=10> */
.L_x_77:
[----:B------:R-:W-:Y:S05]  /*31e0*/  BSYNC B1 ;  /* 0x0000000000017941 */ /* 0x000fea0003800000 */
.L_x_76:
        /* <DEDUP_REMOVED lines=9> */
.L_x_79:
[----:B------:R-:W-:Y:S05]  /*3280*/  BSYNC B1 ;  /* 0x0000000000017941 */ /* 0x000fea0003800000 */
.L_x_78:
        /* <DEDUP_REMOVED lines=9> */
.L_x_81:
[----:B------:R-:W-:Y:S05]  /*3320*/  BSYNC B1 ;  /* 0x0000000000017941 */ /* 0x000fea0003800000 */
.L_x_80:
        /* <DEDUP_REMOVED lines=10> */
.L_x_83:
[----:B------:R-:W-:Y:S05]  /*33d0*/  BSYNC B1 ;  /* 0x0000000000017941 */ /* 0x000fea0003800000 */
.L_x_82:
        /* <DEDUP_REMOVED lines=10> */
.L_x_85:
[----:B------:R-:W-:Y:S05]  /*3480*/  BSYNC B1 ;  /* 0x0000000000017941 */ /* 0x000fea0003800000 */
.L_x_84:
        /* <DEDUP_REMOVED lines=9> */
.L_x_87:
[----:B------:R-:W-:Y:S05]  /*3520*/  BSYNC B1 ;  /* 0x0000000000017941 */ /* 0x000fea0003800000 */
.L_x_86:
        /* <DEDUP_REMOVED lines=9> */
.L_x_89:
[----:B------:R-:W-:Y:S05]  /*35c0*/  BSYNC B1 ;  /* 0x0000000000017941 */ /* 0x000fea0003800000 */
.L_x_88:
        /* <DEDUP_REMOVED lines=10> */
.L_x_91:
[----:B------:R-:W-:Y:S05]  /*3670*/  BSYNC B1 ;  /* 0x0000000000017941 */ /* 0x000fea0003800000 */
.L_x_90:
        /* <DEDUP_REMOVED lines=10> */
.L_x_93:
[----:B------:R-:W-:Y:S05]  /*3720*/  BSYNC B1 ;  /* 0x0000000000017941 */ /* 0x000fea0003800000 */
.L_x_92:
        /* <DEDUP_REMOVED lines=9> */
.L_x_95:
[----:B------:R-:W-:Y:S05]  /*37c0*/  BSYNC B1 ;  /* 0x0000000000017941 */ /* 0x000fea0003800000 */
.L_x_94:
        /* <DEDUP_REMOVED lines=9> */
.L_x_97:
[----:B------:R-:W-:Y:S05]  /*3860*/  BSYNC B1 ;  /* 0x0000000000017941 */ /* 0x000fea0003800000 */
.L_x_96:
        /* <DEDUP_REMOVED lines=10> */
.L_x_99:
[----:B------:R-:W-:Y:S05]  /*3910*/  BSYNC B1 ;  /* 0x0000000000017941 */ /* 0x000fea0003800000 */
.L_x_98:
        /* <DEDUP_REMOVED lines=10> */
.L_x_101:
[----:B------:R-:W-:Y:S05]  /*39c0*/  BSYNC B1 ;  /* 0x0000000000017941 */ /* 0x000fea0003800000 */
.L_x_100:
        /* <DEDUP_REMOVED lines=9> */
.L_x_103:
[----:B------:R-:W-:Y:S05]  /*3a60*/  BSYNC B1 ;  /* 0x0000000000017941 */ /* 0x000fea0003800000 */
.L_x_102:
        /* <DEDUP_REMOVED lines=9> */
.L_x_105:
[----:B------:R-:W-:Y:S05]  /*3b00*/  BSYNC B1 ;  /* 0x0000000000017941 */ /* 0x000fea0003800000 */
.L_x_104:
        /* <DEDUP_REMOVED lines=10> */
.L_x_107:
[----:B------:R-:W-:Y:S05]  /*3bb0*/  BSYNC B1 ;  /* 0x0000000000017941 */ /* 0x000fea0003800000 */
.L_x_106:
        /* <DEDUP_REMOVED lines=10> */
.L_x_109:
[----:B------:R-:W-:Y:S05]  /*3c60*/  BSYNC B1 ;  /* 0x0000000000017941 */ /* 0x000fea0003800000 */
.L_x_108:
        /* <DEDUP_REMOVED lines=9> */
.L_x_111:
[----:B------:R-:W-:Y:S05]  /*3d00*/  BSYNC B1 ;  /* 0x0000000000017941 */ /* 0x000fea0003800000 */
.L_x_110:
        /* <DEDUP_REMOVED lines=9> */
.L_x_113:
[----:B------:R-:W-:Y:S05]  /*3da0*/  BSYNC B1 ;  /* 0x0000000000017941 */ /* 0x000fea0003800000 */
.L_x_112:
        /* <DEDUP_REMOVED lines=10> */
.L_x_115:
[----:B------:R-:W-:Y:S05]  /*3e50*/  BSYNC B1 ;  /* 0x0000000000017941 */ /* 0x000fea0003800000 */
.L_x_114:
        /* <DEDUP_REMOVED lines=10> */
.L_x_117:
[----:B------:R-:W-:Y:S05]  /*3f00*/  BSYNC B1 ;  /* 0x0000000000017941 */ /* 0x000fea0003800000 */
.L_x_116:
        /* <DEDUP_REMOVED lines=9> */
.L_x_119:
[----:B------:R-:W-:Y:S05]  /*3fa0*/  BSYNC B1 ;  /* 0x0000000000017941 */ /* 0x000fea0003800000 */
.L_x_118:
        /* <DEDUP_REMOVED lines=9> */
.L_x_121:
[----:B------:R-:W-:Y:S05]  /*4040*/  BSYNC B1 ;  /* 0x0000000000017941 */ /* 0x000fea0003800000 */
.L_x_120:
        /* <DEDUP_REMOVED lines=10> */
.L_x_123:
[----:B------:R-:W-:Y:S05]  /*40f0*/  BSYNC B1 ;  /* 0x0000000000017941 */ /* 0x000fea0003800000 */
.L_x_122:
        /* <DEDUP_REMOVED lines=10> */
.L_x_125:
[----:B------:R-:W-:Y:S05]  /*41a0*/  BSYNC B1 ;  /* 0x0000000000017941 */ /* 0x000fea0003800000 */
.L_x_124:
        /* <DEDUP_REMOVED lines=9> */
.L_x_127:
[----:B------:R-:W-:Y:S05]  /*4240*/  BSYNC B1 ;  /* 0x0000000000017941 */ /* 0x000fea0003800000 */
.L_x_126:
        /* <DEDUP_REMOVED lines=9> */
.L_x_129:
[----:B------:R-:W-:Y:S05]  /*42e0*/  BSYNC B1 ;  /* 0x0000000000017941 */ /* 0x000fea0003800000 */
.L_x_128:
        /* <DEDUP_REMOVED lines=10> */
.L_x_131:
[----:B------:R-:W-:Y:S05]  /*4390*/  BSYNC B1 ;  /* 0x0000000000017941 */ /* 0x000fea0003800000 */
.L_x_130:
        /* <DEDUP_REMOVED lines=10> */
.L_x_133:
[----:B------:R-:W-:Y:S05]  /*4440*/  BSYNC B1 ;  /* 0x0000000000017941 */ /* 0x000fea0003800000 */
.L_x_132:
        /* <DEDUP_REMOVED lines=9> */
.L_x_135:
[----:B------:R-:W-:Y:S05]  /*44e0*/  BSYNC B1 ;  /* 0x0000000000017941 */ /* 0x000fea0003800000 */
.L_x_134:
        /* <DEDUP_REMOVED lines=9> */
.L_x_137:
[----:B------:R-:W-:Y:S05]  /*4580*/  BSYNC B1 ;  /* 0x0000000000017941 */ /* 0x000fea0003800000 */
.L_x_136:
        /* <DEDUP_REMOVED lines=10> */
.L_x_139:
[----:B------:R-:W-:Y:S05]  /*4630*/  BSYNC B1 ;  /* 0x0000000000017941 */ /* 0x000fea0003800000 */
.L_x_138:
        /* <DEDUP_REMOVED lines=10> */
.L_x_141:
[----:B------:R-:W-:Y:S05]  /*46e0*/  BSYNC B1 ;  /* 0x0000000000017941 */ /* 0x000fea0003800000 */
.L_x_140:
        /* <DEDUP_REMOVED lines=9> */
.L_x_143:
[----:B------:R-:W-:Y:S05]  /*4780*/  BSYNC B1 ;  /* 0x0000000000017941 */ /* 0x000fea0003800000 */
.L_x_142:
        /* <DEDUP_REMOVED lines=9> */
.L_x_145:
[----:B------:R-:W-:Y:S05]  /*4820*/  BSYNC B1 ;  /* 0x0000000000017941 */ /* 0x000fea0003800000 */
.L_x_144:
        /* <DEDUP_REMOVED lines=10> */
.L_x_147:
[----:B------:R-:W-:Y:S05]  /*48d0*/  BSYNC B1 ;  /* 0x0000000000017941 */ /* 0x000fea0003800000 */
.L_x_146:
        /* <DEDUP_REMOVED lines=10> */
.L_x_149:
[----:B------:R-:W-:Y:S05]  /*4980*/  BSYNC B1 ;  /* 0x0000000000017941 */ /* 0x000fea0003800000 */
.L_x_148:
        /* <DEDUP_REMOVED lines=9> */
.L_x_151:
[----:B------:R-:W-:Y:S05]  /*4a20*/  BSYNC B1 ;  /* 0x0000000000017941 */ /* 0x000fea0003800000 */
.L_x_150:
        /* <DEDUP_REMOVED lines=9> */
.L_x_153:
[----:B------:R-:W-:Y:S05]  /*4ac0*/  BSYNC B1 ;  /* 0x0000000000017941 */ /* 0x000fea0003800000 */
.L_x_152:
        /* <DEDUP_REMOVED lines=10> */
.L_x_155:
[----:B------:R-:W-:Y:S05]  /*4b70*/  BSYNC B1 ;  /* 0x0000000000017941 */ /* 0x000fea0003800000 */
.L_x_154:
        /* <DEDUP_REMOVED lines=10> */
.L_x_157:
[----:B------:R-:W-:Y:S05]  /*4c20*/  BSYNC B1 ;  /* 0x0000000000017941 */ /* 0x000fea0003800000 */
.L_x_156:
        /* <DEDUP_REMOVED lines=9> */
.L_x_159:
[----:B------:R-:W-:Y:S05]  /*4cc0*/  BSYNC B1 ;  /* 0x0000000000017941 */ /* 0x000fea0003800000 */
.L_x_158:
        /* <DEDUP_REMOVED lines=9> */
.L_x_161:
[----:B------:R-:W-:Y:S05]  /*4d60*/  BSYNC B1 ;  /* 0x0000000000017941 */ /* 0x000fea0003800000 */
.L_x_160:
        /* <DEDUP_REMOVED lines=10> */
.L_x_163:
[----:B------:R-:W-:Y:S05]  /*4e10*/  BSYNC B1 ;  /* 0x0000000000017941 */ /* 0x000fea0003800000 */
.L_x_162:
        /* <DEDUP_REMOVED lines=10> */
.L_x_165:
[----:B------:R-:W-:Y:S05]  /*4ec0*/  BSYNC B1 ;  /* 0x0000000000017941 */ /* 0x000fea0003800000 */
.L_x_164:
        /* <DEDUP_REMOVED lines=9> */
.L_x_167:
[----:B------:R-:W-:Y:S05]  /*4f60*/  BSYNC B1 ;  /* 0x0000000000017941 */ /* 0x000fea0003800000 */
.L_x_166:
        /* <DEDUP_REMOVED lines=9> */
.L_x_169:
[----:B------:R-:W-:Y:S05]  /*5000*/  BSYNC B1 ;  /* 0x0000000000017941 */ /* 0x000fea0003800000 */
.L_x_168:
        /* <DEDUP_REMOVED lines=10> */
.L_x_171:
[----:B------:R-:W-:Y:S05]  /*50b0*/  BSYNC B1 ;  /* 0x0000000000017941 */ /* 0x000fea0003800000 */
.L_x_170:
        /* <DEDUP_REMOVED lines=10> */
.L_x_173:
[----:B------:R-:W-:Y:S05]  /*5160*/  BSYNC B1 ;  /* 0x0000000000017941 */ /* 0x000fea0003800000 */
.L_x_172:
        /* <DEDUP_REMOVED lines=9> */
.L_x_175:
[----:B------:R-:W-:Y:S05]  /*5200*/  BSYNC B1 ;  /* 0x0000000000017941 */ /* 0x000fea0003800000 */
.L_x_174:
        /* <DEDUP_REMOVED lines=9> */
.L_x_177:
[----:B------:R-:W-:Y:S05]  /*52a0*/  BSYNC B1 ;  /* 0x0000000000017941 */ /* 0x000fea0003800000 */
.L_x_176:
        /* <DEDUP_REMOVED lines=10> */
.L_x_179:
[----:B------:R-:W-:Y:S05]  /*5350*/  BSYNC B1 ;  /* 0x0000000000017941 */ /* 0x000fea0003800000 */
.L_x_178:
        /* <DEDUP_REMOVED lines=10> */
.L_x_181:
[----:B------:R-:W-:Y:S05]  /*5400*/  BSYNC B1 ;  /* 0x0000000000017941 */ /* 0x000fea0003800000 */
.L_x_180:
        /* <DEDUP_REMOVED lines=9> */
.L_x_183:
[----:B------:R-:W-:Y:S05]  /*54a0*/  BSYNC B1 ;  /* 0x0000000000017941 */ /* 0x000fea0003800000 */
.L_x_182:
        /* <DEDUP_REMOVED lines=9> */
.L_x_185:
[----:B------:R-:W-:Y:S05]  /*5540*/  BSYNC B1 ;  /* 0x0000000000017941 */ /* 0x000fea0003800000 */
.L_x_184:
        /* <DEDUP_REMOVED lines=10> */
.L_x_187:
[----:B------:R-:W-:Y:S05]  /*55f0*/  BSYNC B1 ;  /* 0x0000000000017941 */ /* 0x000fea0003800000 */
.L_x_186:
        /* <DEDUP_REMOVED lines=10> */
.L_x_189:
[----:B------:R-:W-:Y:S05]  /*56a0*/  BSYNC B1 ;  /* 0x0000000000017941 */ /* 0x000fea0003800000 */
.L_x_188:
        /* <DEDUP_REMOVED lines=9> */
.L_x_191:
[----:B------:R-:W-:Y:S05]  /*5740*/  BSYNC B1 ;  /* 0x0000000000017941 */ /* 0x000fea0003800000 */
.L_x_190:
        /* <DEDUP_REMOVED lines=9> */
.L_x_193:
[----:B------:R-:W-:Y:S05]  /*57e0*/  BSYNC B1 ;  /* 0x0000000000017941 */ /* 0x000fea0003800000 */
.L_x_192:
        /* <DEDUP_REMOVED lines=10> */
.L_x_195:
[----:B------:R-:W-:Y:S05]  /*5890*/  BSYNC B1 ;  /* 0x0000000000017941 */ /* 0x000fea0003800000 */
.L_x_194:
        /* <DEDUP_REMOVED lines=10> */
.L_x_197:
[----:B------:R-:W-:Y:S05]  /*5940*/  BSYNC B1 ;  /* 0x0000000000017941 */ /* 0x000fea0003800000 */
.L_x_196:
        /* <DEDUP_REMOVED lines=9> */
.L_x_199:
[----:B------:R-:W-:Y:S05]  /*59e0*/  BSYNC B1 ;  /* 0x0000000000017941 */ /* 0x000fea0003800000 */
.L_x_198:
        /* <DEDUP_REMOVED lines=9> */
.L_x_201:
[----:B------:R-:W-:Y:S05]  /*5a80*/  BSYNC B1 ;  /* 0x0000000000017941 */ /* 0x000fea0003800000 */
.L_x_200:
        /* <DEDUP_REMOVED lines=10> */
.L_x_203:
[----:B------:R-:W-:Y:S05]  /*5b30*/  BSYNC B1 ;  /* 0x0000000000017941 */ /* 0x000fea0003800000 */
.L_x_202:
        /* <DEDUP_REMOVED lines=10> */
.L_x_205:
[----:B------:R-:W-:Y:S05]  /*5be0*/  BSYNC B1 ;  /* 0x0000000000017941 */ /* 0x000fea0003800000 */
.L_x_204:
        /* <DEDUP_REMOVED lines=9> */
.L_x_207:
[----:B------:R-:W-:Y:S05]  /*5c80*/  BSYNC B1 ;  /* 0x0000000000017941 */ /* 0x000fea0003800000 */
.L_x_206:
        /* <DEDUP_REMOVED lines=9> */
.L_x_209:
[----:B------:R-:W-:Y:S05]  /*5d20*/  BSYNC B1 ;  /* 0x0000000000017941 */ /* 0x000fea0003800000 */
.L_x_208:
        /* <DEDUP_REMOVED lines=10> */
.L_x_211:
[----:B------:R-:W-:Y:S05]  /*5dd0*/  BSYNC B1 ;  /* 0x0000000000017941 */ /* 0x000fea0003800000 */
.L_x_210:
        /* <DEDUP_REMOVED lines=10> */
.L_x_213:
[----:B------:R-:W-:Y:S05]  /*5e80*/  BSYNC B1 ;  /* 0x0000000000017941 */ /* 0x000fea0003800000 */
.L_x_212:
        /* <DEDUP_REMOVED lines=9> */
.L_x_215:
[----:B------:R-:W-:Y:S05]  /*5f20*/  BSYNC B1 ;  /* 0x0000000000017941 */ /* 0x000fea0003800000 */
.L_x_214:
        /* <DEDUP_REMOVED lines=9> */
.L_x_217:
[----:B------:R-:W-:Y:S05]  /*5fc0*/  BSYNC B1 ;  /* 0x0000000000017941 */ /* 0x000fea0003800000 */
.L_x_216:
        /* <DEDUP_REMOVED lines=10> */
.L_x_219:
[----:B------:R-:W-:Y:S05]  /*6070*/  BSYNC B1 ;  /* 0x0000000000017941 */ /* 0x000fea0003800000 */
.L_x_218:
        /* <DEDUP_REMOVED lines=10> */
.L_x_221:
[----:B------:R-:W-:Y:S05]  /*6120*/  BSYNC B1 ;  /* 0x0000000000017941 */ /* 0x000fea0003800000 */
.L_x_220:
        /* <DEDUP_REMOVED lines=9> */
.L_x_223:
[----:B------:R-:W-:Y:S05]  /*61c0*/  BSYNC B1 ;  /* 0x0000000000017941 */ /* 0x000fea0003800000 */
.L_x_222:
        /* <DEDUP_REMOVED lines=9> */
.L_x_225:
[----:B------:R-:W-:Y:S05]  /*6260*/  BSYNC B1 ;  /* 0x0000000000017941 */ /* 0x000fea0003800000 */
.L_x_224:
        /* <DEDUP_REMOVED lines=10> */
.L_x_227:
[----:B------:R-:W-:Y:S05]  /*6310*/  BSYNC B1 ;  /* 0x0000000000017941 */ /* 0x000fea0003800000 */
.L_x_226:
        /* <DEDUP_REMOVED lines=10> */
.L_x_229:
[----:B------:R-:W-:Y:S05]  /*63c0*/  BSYNC B1 ;  /* 0x0000000000017941 */ /* 0x000fea0003800000 */
.L_x_228:
        /* <DEDUP_REMOVED lines=9> */
.L_x_231:
[----:B------:R-:W-:Y:S05]  /*6460*/  BSYNC B1 ;  /* 0x0000000000017941 */ /* 0x000fea0003800000 */
.L_x_230:
        /* <DEDUP_REMOVED lines=9> */
.L_x_233:
[----:B------:R-:W-:Y:S05]  /*6500*/  BSYNC B1 ;  /* 0x0000000000017941 */ /* 0x000fea0003800000 */
.L_x_232:
        /* <DEDUP_REMOVED lines=10> */
.L_x_235:
[----:B------:R-:W-:Y:S05]  /*65b0*/  BSYNC B1 ;  /* 0x0000000000017941 */ /* 0x000fea0003800000 */
.L_x_234:
        /* <DEDUP_REMOVED lines=10> */
.L_x_237:
[----:B------:R-:W-:Y:S05]  /*6660*/  BSYNC B1 ;  /* 0x0000000000017941 */ /* 0x000fea0003800000 */
.L_x_236:
        /* <DEDUP_REMOVED lines=9> */
.L_x_239:
[----:B------:R-:W-:Y:S05]  /*6700*/  BSYNC B1 ;  /* 0x0000000000017941 */ /* 0x000fea0003800000 */
.L_x_238:
        /* <DEDUP_REMOVED lines=9> */
.L_x_241:
[----:B------:R-:W-:Y:S05]  /*67a0*/  BSYNC B1 ;  /* 0x0000000000017941 */ /* 0x000fea0003800000 */
.L_x_240:
        /* <DEDUP_REMOVED lines=10> */
.L_x_243:
[----:B------:R-:W-:Y:S05]  /*6850*/  BSYNC B1 ;  /* 0x0000000000017941 */ /* 0x000fea0003800000 */
.L_x_242:
        /* <DEDUP_REMOVED lines=10> */
.L_x_245:
[----:B------:R-:W-:Y:S05]  /*6900*/  BSYNC B1 ;  /* 0x0000000000017941 */ /* 0x000fea0003800000 */
.L_x_244:
        /* <DEDUP_REMOVED lines=9> */
.L_x_247:
[----:B------:R-:W-:Y:S05]  /*69a0*/  BSYNC B1 ;  /* 0x0000000000017941 */ /* 0x000fea0003800000 */
.L_x_246:
        /* <DEDUP_REMOVED lines=9> */
.L_x_249:
[----:B------:R-:W-:Y:S05]  /*6a40*/  BSYNC B1 ;  /* 0x0000000000017941 */ /* 0x000fea0003800000 */
.L_x_248:
        /* <DEDUP_REMOVED lines=10> */
.L_x_251:
[----:B------:R-:W-:Y:S05]  /*6af0*/  BSYNC B1 ;  /* 0x0000000000017941 */ /* 0x000fea0003800000 */
.L_x_250:
        /* <DEDUP_REMOVED lines=10> */
.L_x_253:
[----:B------:R-:W-:Y:S05]  /*6ba0*/  BSYNC B1 ;  /* 0x0000000000017941 */ /* 0x000fea0003800000 */
.L_x_252:
        /* <DEDUP_REMOVED lines=9> */
.L_x_255:
[----:B------:R-:W-:Y:S05]  /*6c40*/  BSYNC B1 ;  /* 0x0000000000017941 */ /* 0x000fea0003800000 */
.L_x_254:
        /* <DEDUP_REMOVED lines=9> */
.L_x_257:
[----:B------:R-:W-:Y:S05]  /*6ce0*/  BSYNC B1 ;  /* 0x0000000000017941 */ /* 0x000fea0003800000 */
.L_x_256:
        /* <DEDUP_REMOVED lines=10> */
.L_x_259:
[----:B------:R-:W-:Y:S05]  /*6d90*/  BSYNC B1 ;  /* 0x0000000000017941 */ /* 0x000fea0003800000 */
.L_x_258:
        /* <DEDUP_REMOVED lines=10> */
.L_x_261:
[----:B------:R-:W-:Y:S05]  /*6e40*/  BSYNC B1 ;  /* 0x0000000000017941 */ /* 0x000fea0003800000 */
.L_x_260:
        /* <DEDUP_REMOVED lines=9> */
.L_x_263:
[----:B------:R-:W-:Y:S05]  /*6ee0*/  BSYNC B1 ;  /* 0x0000000000017941 */ /* 0x000fea0003800000 */
.L_x_262:
        /* <DEDUP_REMOVED lines=9> */
.L_x_265:
[----:B------:R-:W-:Y:S05]  /*6f80*/  BSYNC B1 ;  /* 0x0000000000017941 */ /* 0x000fea0003800000 */
.L_x_264:
        /* <DEDUP_REMOVED lines=10> */
.L_x_267:
[----:B------:R-:W-:Y:S05]  /*7030*/  BSYNC B1 ;  /* 0x0000000000017941 */ /* 0x000fea0003800000 */
.L_x_266:
        /* <DEDUP_REMOVED lines=10> */
.L_x_269:
[----:B------:R-:W-:Y:S05]  /*70e0*/  BSYNC B1 ;  /* 0x0000000000017941 */ /* 0x000fea0003800000 */
.L_x_268:
        /* <DEDUP_REMOVED lines=9> */
.L_x_271:
[----:B------:R-:W-:Y:S05]  /*7180*/  BSYNC B1 ;  /* 0x0000000000017941 */ /* 0x000fea0003800000 */
.L_x_270:
        /* <DEDUP_REMOVED lines=9> */
.L_x_273:
[----:B------:R-:W-:Y:S05]  /*7220*/  BSYNC B1 ;  /* 0x0000000000017941 */ /* 0x000fea0003800000 */
.L_x_272:
        /* <DEDUP_REMOVED lines=10> */
.L_x_275:
[----:B------:R-:W-:Y:S05]  /*72d0*/  BSYNC B1 ;  /* 0x0000000000017941 */ /* 0x000fea0003800000 */
.L_x_274:
        /* <DEDUP_REMOVED lines=10> */
.L_x_277:
[----:B------:R-:W-:Y:S05]  /*7380*/  BSYNC B1 ;  /* 0x0000000000017941 */ /* 0x000fea0003800000 */
.L_x_276:
        /* <DEDUP_REMOVED lines=9> */
.L_x_279:
[----:B------:R-:W-:Y:S05]  /*7420*/  BSYNC B1 ;  /* 0x0000000000017941 */ /* 0x000fea0003800000 */
.L_x_278:
        /* <DEDUP_REMOVED lines=9> */
.L_x_281:
[----:B------:R-:W-:Y:S05]  /*74c0*/  BSYNC B1 ;  /* 0x0000000000017941 */ /* 0x000fea0003800000 */
.L_x_280:
        /* <DEDUP_REMOVED lines=10> */
.L_x_283:
[----:B------:R-:W-:Y:S05]  /*7570*/  BSYNC B1 ;  /* 0x0000000000017941 */ /* 0x000fea0003800000 */
.L_x_282:
        /* <DEDUP_REMOVED lines=10> */
.L_x_285:
[----:B------:R-:W-:Y:S05]  /*7620*/  BSYNC B1 ;  /* 0x0000000000017941 */ /* 0x000fea0003800000 */
.L_x_284:
[----:B01--45:R-:W-:Y:S01]  /*7630*/  IMAD.U32 R7, R22, 0x10000, RZ ;  /* 0x0001000016077824 */ /* 0x033fe200078e00ff */
        /* <DEDUP_REMOVED lines=8> */
.L_x_287:
[----:B------:R-:W-:Y:S05]  /*76c0*/  BSYNC B1 ;  /* 0x0000000000017941 */ /* 0x000fea0003800000 */
.L_x_286:
[----:B0----5:R-:W-:Y:S01]  /*76d0*/  IMAD.U32 R5, R22, 0x10000, RZ ;  /* 0x0001000016057824 */ /* 0x021fe200078e00ff */
[----:B------:R-:W-:Y:S01]  /*76e0*/  ISETP.GT.AND P1, PT, R3, 0x8, P1 ;  /* 0x000000080300780c */ /* 0x000fe20000f24270 */
[----:B------:R-:W-:Y:S01]  /*76f0*/  @P0 IMAD.MOV.U32 R4, RZ, RZ, R10 ;  /* 0x000000ffff040224 */ /* 0x000fe200078e000a */
[----:B------:R-:W-:Y:S01]  /*7700*/  BSSY B1, `(.L_x_288) ;  /* 0x0000009000017945 */ /* 0x000fe20003800000 */
[----:B------:R-:W-:-:S04]  /*7710*/  FMUL R5, R5, R154 ;  /* 0x0000009a05057220 */ /* 0x000fc80000400000 */
[----:B------:R-:W-:-:S05]  /*7720*/  FFMA R5, R150, R153, R5 ;  /* 0x0000009996057223 */ /* 0x000fca0000000005 */
[----:B------:R-:W-:-:S04]  /*7730*/  F2FP.BF16.F32.PACK_AB R5, RZ, R5 ;  /* 0x00000005ff05723e */ /* 0x000fc800000010ff */
[----:B------:R-:W-:Y:S01]  /*7740*/  PRMT R2, R5, 0x7610, R2 ;  /* 0x0000761005027816 */ /* 0x000fe20000000002 */
[----:B------:R-:W-:-:S05]  /*7750*/  @P0 IMAD.MOV.U32 R5, RZ, RZ, R11 ;  /* 0x000000ffff050224 */ /* 0x000fca00078e000b */
[----:B------:R0:W-:Y:S01]  /*7760*/  @P0 STG.E.U16 desc[UR36][R4.64+0x1f0], R2 ;  /* 0x0001f00204000986 */ /* 0x0001e2000c101524 */
[----:B------:R-:W-:Y:S05]  /*7770*/  @!P1 BRA `(.L_x_289) ;  /* 0x0000000000049947 */ /* 0x000fea0003800000 */
[----:B------:R4:W5:Y:S02]  /*7780*/  LDG.E.LTC128B.U16 R22, desc[UR36][R8.64+0x1f2] ;  /* 0x0001f22408167981 */ /* 0x000964000c1e1520 */
.L_x_289:
[----:B------:R-:W-:Y:S05]  /*7790*/  BSYNC B1 ;  /* 0x0000000000017941 */ /* 0x000fea0003800000 */
.L_x_288:
[----:B------:R-:W-:Y:S05]  /*77a0*/  @!P1 BRA `(.L_x_290) ;  /* 0x0000002400409947 */ /* 0x000fea0003800000 */
[----:B-----5:R-:W-:-:S04]  /*77b0*/  IMAD.U32 R3, R22, 0x10000, RZ ;  /* 0x0001000016037824 */ /* 0x020fc800078e00ff */
[----:B------:R-:W-:-:S04]  /*77c0*/  FMUL R0, R3, R154 ;  /* 0x0000009a03007220 */ /* 0x000fc80000400000 */
[----:B------:R-:W-:-:S05]  /*77d0*/  FFMA R0, R151, R153, R0 ;  /* 0x0000009997007223 */ /* 0x000fca0000000000 */
[----:B------:R-:W-:-:S05]  /*77e0*/  F2FP.BF16.F32.PACK_AB R0, RZ, R0 ;  /* 0x00000000ff00723e */ /* 0x000fca00000010ff */
[----:B------:R0:W-:Y:S01]  /*77f0*/  STG.E.U16 desc[UR36][R10.64+0x1f2], R0 ;  /* 0x0001f2000a007986 */ /* 0x0001e2000c101524 */
[----:B------:R-:W-:Y:S05]  /*7800*/  BRA `(.L_x_290) ;  /* 0x0000002400287947 */ /* 0x000fea0003800000 */
.L_x_37:
[----:B------:R-:W-:Y:S01]  /*7810*/  ISETP.GT.AND P2, PT, R0, 0x1, PT ;  /* 0x000000010000780c */ /* 0x000fe20003f44270 */
[----:B------:R-:W-:Y:S01]  /*7820*/  ULDC.64 UR4, c[0x0][0x5c0] ;  /* 0x0001700000047ab9 */ /* 0x000fe20000000a00 */
[-C--:B------:R-:W-:Y:S01]  /*7830*/  FMUL R24, R24, R153.reuse ;  /* 0x0000009918187220 */ /* 0x080fe20000400000 */
[-C--:B------:R-:W-:Y:S01]  /*7840*/  FMUL R25, R25, R153.reuse ;  /* 0x0000009919197220 */ /* 0x080fe20000400000 */
[----:B------:R-:W-:Y:S01]  /*7850*/  ISETP.GT.AND P1, PT, R3, RZ, P2 ;  /* 0x000000ff0300720c */ /* 0x000fe20001724270 */
[-C--:B------:R-:W-:Y:S01]  /*7860*/  FMUL R26, R26, R153.reuse ;  /* 0x000000991a1a7220 */ /* 0x080fe20000400000 */
[----:B------:R-:W-:Y:S01]  /*7870*/  LEA R4, P4, R6, UR4, 0x1 ;  /* 0x0000000406047c11 */ /* 0x000fe2000f8808ff */
[-C--:B------:R-:W-:Y:S01]  /*7880*/  FMUL R27, R27, R153.reuse ;  /* 0x000000991b1b7220 */ /* 0x080fe20000400000 */
[----:B------:R-:W-:Y:S01]  /*7890*/  F2FP.BF16.F32.PACK_AB R24, RZ, R24 ;  /* 0x00000018ff18723e */ /* 0x000fe200000010ff */
[-C--:B------:R-:W-:Y:S01]  /*78a0*/  FMUL R28, R28, R153.reuse ;  /* 0x000000991c1c7220 */ /* 0x080fe20000400000 */
[----:B------:R-:W-:Y:S01]  /*78b0*/  LEA.HI.X R5, R6, UR5, R181, 0x1, P4 ;  /* 0x0000000506057c11 */ /* 0x000fe2000a0f0cb5 */
[----:B------:R-:W-:Y:S01]  /*78c0*/  FMUL R29, R29, R153 ;  /* 0x000000991d1d7220 */ /* 0x000fe20000400000 */
[----:B------:R-:W-:Y:S01]  /*78d0*/  F2FP.BF16.F32.PACK_AB R25, RZ, R25 ;  /* 0x00000019ff19723e */ /* 0x000fe200000010ff */
[-C--:B------:R-:W-:Y:S01]  /*78e0*/  FMUL R30, R30, R153.reuse ;  /* 0x000000991e1e7220 */ /* 0x080fe20000400000 */
[----:B------:R-:W-:Y:S01]  /*78f0*/  ISETP.GT.AND P2, PT, R3, 0x8, P2 ;  /* 0x000000080300780c */ /* 0x000fe20001744270 */
[----:B------:R-:W-:Y:S01]  /*7900*/  @P3 STG.E.U16 desc[UR36][R4.64], R24 ;  /* 0x0000001804003986 */ /* 0x000fe2000c101524 */
[C---:B------:R-:W-:Y:S01]  /*7910*/  SHF.L.U64.HI R11, R10.reuse, 0x4, R11 ;  /* 0x000000040a0b7819 */ /* 0x040fe2000001020b */
[-C--:B------:R-:W-:Y:S01]  /*7920*/  FMUL R31, R31, R153.reuse ;  /* 0x000000991f1f7220 */ /* 0x080fe20000400000 */
[----:B------:R-:W-:Y:S01]  /*7930*/  LEA R6, P3, R10, R4, 0x4 ;  /* 0x000000040a067211 */ /* 0x000fe200078620ff */
[----:B------:R-:W-:Y:S01]  /*7940*/  @P1 STG.E.U16 desc[UR36][R4.64+0x2], R25 ;  /* 0x0000021904001986 */ /* 0x000fe2000c101524 */
[----:B------:R-:W-:Y:S01]  /*7950*/  ISETP.GT.AND P1, PT, R3, 0x8, P0 ;  /* 0x000000080300780c */ /* 0x000fe20000724270 */
[----:B------:R-:W-:Y:S01]  /*7960*/  FMUL R32, R32, R153 ;  /* 0x0000009920207220 */ /* 0x000fe20000400000 */
[----:B------:R-:W-:Y:S01]  /*7970*/  F2FP.BF16.F32.PACK_AB R26, RZ, R26 ;  /* 0x0000001aff1a723e */ /* 0x000fe200000010ff */
[----:B------:R-:W-:Y:S01]  /*7980*/  IMAD.X R7, R11, 0x1, R5, P3 ;  /* 0x000000010b077824 */ /* 0x000fe200018e0605 */
[----:B------:R-:W-:Y:S01]  /*7990*/  F2FP.BF16.F32.PACK_AB R27, RZ, R27 ;  /* 0x0000001bff1b723e */ /* 0x000fe200000010ff */
[-C--:B------:R-:W-:Y:S01]  /*79a0*/  FMUL R33, R33, R153.reuse ;  /* 0x0000009921217220 */ /* 0x080fe20000400000 */
[----:B------:R-:W-:Y:S01]  /*79b0*/  ISETP.GT.AND P0, PT, R0, 0x8, PT ;  /* 0x000000080000780c */ /* 0x000fe20003f04270 */
[-C--:B------:R-:W-:Y:S01]  /*79c0*/  FMUL R34, R34, R153.reuse ;  /* 0x0000009922227220 */ /* 0x080fe20000400000 */
[----:B------:R-:W-:Y:S01]  /*79d0*/  F2FP.BF16.F32.PACK_AB R28, RZ, R28 ;  /* 0x0000001cff1c723e */ /* 0x000fe200000010ff */
[-C--:B------:R-:W-:Y:S01]  /*79e0*/  FMUL R35, R35, R153.reuse ;  /* 0x0000009923237220 */ /* 0x080fe20000400000 */
[C---:B------:R-:W-:Y:S01]  /*79f0*/  ISETP.GT.AND P4, PT, R3.reuse, RZ, P0 ;  /* 0x000000ff0300720c */ /* 0x040fe20000784270 */
[----:B------:R-:W-:Y:S01]  /*7a00*/  FMUL R36, R36, R153 ;  /* 0x0000009924247220 */ /* 0x000fe20000400000 */
[----:B------:R-:W-:Y:S01]  /*7a10*/  F2FP.BF16.F32.PACK_AB R29, RZ, R29 ;  /* 0x0000001dff1d723e */ /* 0x000fe200000010ff */
[----:B------:R-:W-:Y:S01]  /*7a20*/  @P1 STG.E.U16 desc[UR36][R6.64], R26 ;  /* 0x0000001a06001986 */ /* 0x000fe2000c101524 */
[----:B------:R-:W-:Y:S01]  /*7a30*/  ISETP.GT.AND P1, PT, R3, 0x8, P0 ;  /* 0x000000080300780c */ /* 0x000fe20000724270 */
[-C--:B------:R-:W-:Y:S01]  /*7a40*/  FMUL R37, R37, R153.reuse ;  /* 0x0000009925257220 */ /* 0x080fe20000400000 */
[----:B------:R-:W-:Y:S01]  /*7a50*/  F2FP.BF16.F32.PACK_AB R30, RZ, R30 ;  /* 0x0000001eff1e723e */ /* 0x000fe200000010ff */
[----:B------:R-:W-:Y:S01]  /*7a60*/  @P2 STG.E.U16 desc[UR36][R6.64+0x2], R27 ;  /* 0x0000021b06002986 */ /* 0x000fe2000c101524 */
[----:B------:R-:W-:Y:S01]  /*7a70*/  ISETP.GT.AND P2, PT, R0, 0x9, PT ;  /* 0x000000090000780c */ /* 0x000fe20003f44270 */
[----:B------:R-:W-:Y:S01]  /*7a80*/  FMUL R38, R38, R153 ;  /* 0x0000009926267220 */ /* 0x000fe20000400000 */
[----:B------:R-:W-:Y:S01]  /*7a90*/  F2FP.BF16.F32.PACK_AB R31, RZ, R31 ;  /* 0x0000001fff1f723e */ /* 0x000fe200000010ff */
[-C--:B------:R-:W-:Y:S01]  /*7aa0*/  FMUL R39, R39, R153.reuse ;  /* 0x0000009927277220 */ /* 0x080fe20000400000 */
[C---:B------:R-:W-:Y:S01]  /*7ab0*/  ISETP.GT.AND P3, PT, R3.reuse, RZ, P2 ;  /* 0x000000ff0300720c */ /* 0x040fe20001764270 */
[----:B------:R-:W-:Y:S01]  /*7ac0*/  @P4 STG.E.U16 desc[UR36][R4.64+0x10], R28 ;  /* 0x0000101c04004986 */ /* 0x000fe2000c101524 */
[----:B------:R-:W-:Y:S01]  /*7ad0*/  ISETP.GT.AND P2, PT, R3, 0x8, P2 ;  /* 0x000000080300780c */ /* 0x000fe20001744270 */
[-C--:B------:R-:W-:Y:S01]  /*7ae0*/  FMUL R40, R40, R153.reuse ;  /* 0x0000009928287220 */ /* 0x080fe20000400000 */
[----:B------:R-:W-:Y:S01]  /*7af0*/  ISETP.GT.AND P0, PT, R0, 0x10, PT ;  /* 0x000000100000780c */ /* 0x000fe20003f04270 */
[-C--:B------:R-:W-:Y:S01]  /*7b00*/  FMUL R41, R41, R153.reuse ;  /* 0x0000009929297220 */ /* 0x080fe20000400000 */
[----:B------:R-:W-:Y:S01]  /*7b10*/  F2FP.BF16.F32.PACK_AB R32, RZ, R32 ;  /* 0x00000020ff20723e */ /* 0x000fe200000010ff */
[-C--:B------:R-:W-:Y:S01]  /*7b20*/  FMUL R42, R42, R153.reuse ;  /* 0x000000992a2a7220 */ /* 0x080fe20000400000 */
[----:B------:R-:W-:Y:S01]  /*7b30*/  ISETP.GT.AND P4, PT, R3, RZ, P0 ;  /* 0x000000ff0300720c */ /* 0x000fe20000784270 */
[----:B------:R-:W-:Y:S01]  /*7b40*/  FMUL R43, R43, R153 ;  /* 0x000000992b2b7220 */ /* 0x000fe20000400000 */
[----:B------:R-:W-:Y:S01]  /*7b50*/  F2FP.BF16.F32.PACK_AB R33, RZ, R33 ;  /* 0x00000021ff21723e */ /* 0x000fe200000010ff */
[-C--:B------:R-:W-:Y:S01]  /*7b60*/  FMUL R44, R44, R153.reuse ;  /* 0x000000992c2c7220 */ /* 0x080fe20000400000 */
[----:B------:R-:W-:Y:S01]  /*7b70*/  F2FP.BF16.F32.PACK_AB R34, RZ, R34 ;  /* 0x00000022ff22723e */ /* 0x000fe200000010ff */
[----:B------:R-:W-:Y:S01]  /*7b80*/  @P3 STG.E.U16 desc[UR36][R4.64+0x12], R29 ;  /* 0x0000121d04003986 */ /* 0x000fe2000c101524 */
[----:B------:R-:W-:Y:S01]  /*7b90*/  ISETP.GT.AND P3, PT, R0, 0x11, PT ;  /* 0x000000110000780c */ /* 0x000fe20003f64270 */
[----:B------:R-:W-:Y:S01]  /*7ba0*/  FMUL R45, R45, R153 ;  /* 0x000000992d2d7220 */ /* 0x000fe20000400000 */
[----:B------:R-:W-:Y:S01]  /*7bb0*/  F2FP.BF16.F32.PACK_AB R35, RZ, R35 ;  /* 0x00000023ff23723e */ /* 0x000fe200000010ff */
[----:B------:R-:W-:Y:S01]  /*7bc0*/  @P1 STG.E.U16 desc[UR36][R6.64+0x10], R30 ;  /* 0x0000101e06001986 */ /* 0x000fe2000c101524 */
[C---:B------:R-:W-:Y:S01]  /*7bd0*/  ISETP.GT.AND P1, PT, R3.reuse, 0x8, P0 ;  /* 0x000000080300780c */ /* 0x040fe20000724270 */
[-C--:B------:R-:W-:Y:S01]  /*7be0*/  FMUL R46, R46, R153.reuse ;  /* 0x000000992e2e7220 */ /* 0x080fe20000400000 */
[----:B------:R-:W-:Y:S01]  /*7bf0*/  ISETP.GT.AND P0, PT, R0, 0x18, PT ;  /* 0x000000180000780c */ /* 0x000fe20003f04270 */
[----:B------:R-:W-:Y:S01]  /*7c00*/  @P2 STG.E.U16 desc[UR36][R6.64+0x12], R31 ;  /* 0x0000121f06002986 */ /* 0x000fe2000c101524 */
[----:B------:R-:W-:Y:S01]  /*7c10*/  ISETP.GT.AND P2, PT, R3, RZ, P3 ;  /* 0x000000ff0300720c */ /* 0x000fe20001f44270 */
[-C--:B------:R-:W-:Y:S01]  /*7c20*/  FMUL R47, R47, R153.reuse ;  /* 0x000000992f2f7220 */ /* 0x080fe20000400000 */
[C---:B------:R-:W-:Y:S01]  /*7c30*/  ISETP.GT.AND P3, PT, R3.reuse, 0x8, P3 ;  /* 0x000000080300780c */ /* 0x040fe20001f64270 */
[----:B------:R-:W-:Y:S01]  /*7c40*/  @P4 STG.E.U16 desc[UR36][R4.64+0x20], R32 ;  /* 0x0000202004004986 */ /* 0x000fe2000c101524 */
[----:B------:R-:W-:Y:S01]  /*7c50*/  ISETP.GT.AND P4, PT, R3, RZ, P0 ;  /* 0x000000ff0300720c */ /* 0x000fe20000784270 */
[-C--:B------:R-:W-:Y:S01]  /*7c60*/  FMUL R48, R48, R153.reuse ;  /* 0x0000009930307220 */ /* 0x080fe20000400000 */
[----:B------:R-:W-:Y:S01]  /*7c70*/  F2FP.BF16.F32.PACK_AB R36, RZ, R36 ;  /* 0x00000024ff24723e */ /* 0x000fe200000010ff */
[----:B------:R-:W-:Y:S01]  /*7c80*/  FMUL R49, R49, R153 ;  /* 0x0000009931317220 */ /* 0x000fe20000400000 */
[----:B------:R-:W-:Y:S01]  /*7c90*/  F2FP.BF16.F32.PACK_AB R37, RZ, R37 ;  /* 0x00000025ff25723e */ /* 0x000fe200000010ff */
[-C--:B------:R-:W-:Y:S01]  /*7ca0*/  FMUL R50, R50, R153.reuse ;  /* 0x0000009932327220 */ /* 0x080fe20000400000 */
[----:B------:R-:W-:Y:S01]  /*7cb0*/  F2FP.BF16.F32.PACK_AB R38, RZ, R38 ;  /* 0x00000026ff26723e */ /* 0x000fe200000010ff */
[----:B------:R-:W-:Y:S01]  /*7cc0*/  FMUL R51, R51, R153 ;  /* 0x0000009933337220 */ /* 0x000fe20000400000 */
[----:B------:R-:W-:Y:S01]  /*7cd0*/  F2FP.BF16.F32.PACK_AB R39, RZ, R39 ;  /* 0x00000027ff27723e */ /* 0x000fe200000010ff */
[----:B------:R-:W-:Y:S01]  /*7ce0*/  @P2 STG.E.U16 desc[UR36][R4.64+0x22], R33 ;  /* 0x0000222104002986 */ /* 0x000fe2000c101524 */
[----:B------:R-:W-:Y:S01]  /*7cf0*/  F2FP.BF16.F32.PACK_AB R40, RZ, R40 ;  /* 0x00000028ff28723e */ /* 0x000fe200000010ff */
[----:B------:R-:W-:Y:S01]  /*7d00*/  FMUL R52, R52, R153 ;  /* 0x0000009934347220 */ /* 0x000fe20000400000 */
[----:B------:R-:W-:Y:S01]  /*7d10*/  F2FP.BF16.F32.PACK_AB R41, RZ, R41 ;  /* 0x00000029ff29723e */ /* 0x000fe200000010ff */
[----:B------:R-:W-:Y:S01]  /*7d20*/  @P1 STG.E.U16 desc[UR36][R6.64+0x20], R34 ;  /* 0x0000202206001986 */ /* 0x000fe2000c101524 */
[----:B------:R-:W-:Y:S01]  /*7d30*/  ISETP.GT.AND P1, PT, R3, 0x8, P0 ;  /* 0x000000080300780c */ /* 0x000fe20000724270 */
[-C--:B------:R-:W-:Y:S01]  /*7d40*/  FMUL R53, R53, R153.reuse ;  /* 0x0000009935357220 */ /* 0x080fe20000400000 */
[C---:B------:R-:W-:Y:S01]  /*7d50*/  ISETP.GT.AND P0, PT, R0.reuse, 0x20, PT ;  /* 0x000000200000780c */ /* 0x040fe20003f04270 */
[----:B------:R-:W-:Y:S01]  /*7d60*/  @P3 STG.E.U16 desc[UR36][R6.64+0x22], R35 ;  /* 0x0000222306003986 */ /* 0x000fe2000c101524 */
[----:B------:R-:W-:Y:S01]  /*7d70*/  ISETP.GT.AND P3, PT, R0, 0x19, PT ;  /* 0x000000190000780c */ /* 0x000fe20003f64270 */
[-C--:B------:R-:W-:Y:S01]  /*7d80*/  FMUL R54, R54, R153.reuse ;  /* 0x0000009936367220 */ /* 0x080fe20000400000 */
[----:B------:R-:W-:Y:S01]  /*7d90*/  F2FP.BF16.F32.PACK_AB R42, RZ, R42 ;  /* 0x0000002aff2a723e */ /* 0x000fe200000010ff */
[----:B------:R-:W-:Y:S01]  /*7da0*/  @P4 STG.E.U16 desc[UR36][R4.64+0x30], R36 ;  /* 0x0000302404004986 */ /* 0x000fe2000c101524 */
[----:B------:R-:W-:Y:S01]  /*7db0*/  ISETP.GT.AND P2, PT, R3, RZ, P3 ;  /* 0x000000ff0300720c */ /* 0x000fe20001f44270 */
[-C--:B------:R-:W-:Y:S01]  /*7dc0*/  FMUL R55, R55, R153.reuse ;  /* 0x0000009937377220 */ /* 0x080fe20000400000 */
[C---:B------:R-:W-:Y:S01]  /*7dd0*/  ISETP.GT.AND P3, PT, R3.reuse, 0x8, P3 ;  /* 0x000000080300780c */ /* 0x040fe20001f64270 */
[-C--:B------:R-:W-:Y:S01]  /*7de0*/  FMUL R56, R56, R153.reuse ;  /* 0x0000009938387220 */ /* 0x080fe20000400000 */
[----:B------:R-:W-:Y:S01]  /*7df0*/  ISETP.GT.AND P4, PT, R3, RZ, P0 ;  /* 0x000000ff0300720c */ /* 0x000fe20000784270 */
[----:B------:R-:W-:Y:S01]  /*7e00*/  FMUL R57, R57, R153 ;  /* 0x0000009939397220 */ /* 0x000fe20000400000 */
[----:B------:R-:W-:Y:S01]  /*7e10*/  F2FP.BF16.F32.PACK_AB R43, RZ, R43 ;  /* 0x0000002bff2b723e */ /* 0x000fe200000010ff */
[-C--:B------:R-:W-:Y:S01]  /*7e20*/  FMUL R58, R58, R153.reuse ;  /* 0x000000993a3a7220 */ /* 0x080fe20000400000 */
[----:B------:R-:W-:Y:S01]  /*7e30*/  F2FP.BF16.F32.PACK_AB R44, RZ, R44 ;  /* 0x0000002cff2c723e */ /* 0x000fe200000010ff */
[----:B------:R-:W-:Y:S01]  /*7e40*/  FMUL R59, R59, R153 ;  /* 0x000000993b3b7220 */ /* 0x000fe20000400000 */
[----:B------:R-:W-:Y:S01]  /*7e50*/  F2FP.BF16.F32.PACK_AB R45, RZ, R45 ;  /* 0x0000002dff2d723e */ /* 0x000fe200000010ff */
[----:B------:R-:W-:Y:S01]  /*7e60*/  FMUL R60, R60, R153 ;  /* 0x000000993c3c7220 */ /* 0x000fe20000400000 */
[----:B------:R-:W-:Y:S01]  /*7e70*/  F2FP.BF16.F32.PACK_AB R46, RZ, R46 ;  /* 0x0000002eff2e723e */ /* 0x000fe200000010ff */
[----:B------:R-:W-:Y:S01]  /*7e80*/  @P2 STG.E.U16 desc[UR36][R4.64+0x32], R37 ;  /* 0x0000322504002986 */ /* 0x000fe2000c101524 */
[----:B------:R-:W-:Y:S01]  /*7e90*/  F2FP.BF16.F32.PACK_AB R47, RZ, R47 ;  /* 0x0000002fff2f723e */ /* 0x000fe200000010ff */
[-C--:B------:R-:W-:Y:S01]  /*7ea0*/  FMUL R61, R61, R153.reuse ;  /* 0x000000993d3d7220 */ /* 0x080fe20000400000 */
[----:B------:R-:W-:Y:S01]  /*7eb0*/  F2FP.BF16.F32.PACK_AB R48, RZ, R48 ;  /* 0x00000030ff30723e */ /* 0x000fe200000010ff */
[----:B------:R-:W-:Y:S01]  /*7ec0*/  @P1 STG.E.U16 desc[UR36][R6.64+0x30], R38 ;  /* 0x0000302606001986 */ /* 0x000fe2000c101524 */
[----:B------:R-:W-:Y:S01]  /*7ed0*/  ISETP.GT.AND P1, PT, R3, 0x8, P0 ;  /* 0x000000080300780c */ /* 0x000fe20000724270 */
[-C--:B------:R-:W-:Y:S01]  /*7ee0*/  FMUL R62, R62, R153.reuse ;  /* 0x000000993e3e7220 */ /* 0x080fe20000400000 */
[C---:B------:R-:W-:Y:S01]  /*7ef0*/  ISETP.GT.AND P0, PT, R0.reuse, 0x28, PT ;  /* 0x000000280000780c */ /* 0x040fe20003f04270 */
[----:B------:R-:W-:Y:S01]  /*7f00*/  @P3 STG.E.U16 desc[UR36][R6.64+0x32], R39 ;  /* 0x0000322706003986 */ /* 0x000fe2000c101524 */
[----:B------:R-:W-:Y:S01]  /*7f10*/  ISETP.GT.AND P3, PT, R0, 0x21, PT ;  /* 0x000000210000780c */ /* 0x000fe20003f64270 */
[----:B------:R-:W-:Y:S01]  /*7f20*/  FMUL R63, R63, R153 ;  /* 0x000000993f3f7220 */ /* 0x000fe20000400000 */
[----:B------:R-:W-:Y:S01]  /*7f30*/  F2FP.BF16.F32.PACK_AB R49, RZ, R49 ;  /* 0x00000031ff31723e */ /* 0x000fe200000010ff */
[----:B------:R-:W-:Y:S01]  /*7f40*/  @P4 STG.E.U16 desc[UR36][R4.64+0x40], R40 ;  /* 0x0000402804004986 */ /* 0x000fe2000c101524 */
[C---:B------:R-:W-:Y:S01]  /*7f50*/  ISETP.GT.AND P2, PT, R3.reuse, RZ, P3 ;  /* 0x000000ff0300720c */ /* 0x040fe20001f44270 */
[-C--:B------:R-:W-:Y:S01]  /*7f60*/  FMUL R64, R64, R153.reuse ;  /* 0x0000009940407220 */ /* 0x080fe20000400000 */
[----:B------:R-:W-:Y:S01]  /*7f70*/  ISETP.GT.AND P3, PT, R3, 0x8, P3 ;  /* 0x000000080300780c */ /* 0x000fe20001f64270 */
[-C--:B------:R-:W-:Y:S01]  /*7f80*/  FMUL R65, R65, R153.reuse ;  /* 0x0000009941417220 */ /* 0x080fe20000400000 */
        /* <DEDUP_REMOVED lines=248> */
[----:B------:R-:W-:-:S02]  /*8f10*/  ISETP.GT.AND P1, PT, R3, 0x8, P0 ;  /* 0x000000080300780c */ /* 0x000fc40000724270 */
[C---:B------:R-:W-:Y:S01]  /*8f20*/  ISETP.GT.AND P0, PT, R0.reuse, 0x78, PT ;  /* 0x000000780000780c */ /* 0x040fe20003f04270 */
[----:B------:R-:W-:Y:S01]  /*8f30*/  @P3 STG.E.U16 desc[UR36][R6.64+0xd2], R79 ;  /* 0x0000d24f06003986 */ /* 0x000fe2000c101524 */
[----:B------:R-:W-:Y:S02]  /*8f40*/  ISETP.GT.AND P3, PT, R0, 0x71, PT ;  /* 0x000000710000780c */ /* 0x000fe40003f64270 */
[----:B------:R-:W-:Y:S01]  /*8f50*/  F2FP.BF16.F32.PACK_AB R119, RZ, R119 ;  /* 0x00000077ff77723e */ /* 0x000fe200000010ff */
[----:B------:R-:W-:Y:S01]  /*8f60*/  @P4 STG.E.U16 desc[UR36][R4.64+0xe0], R80 ;  /* 0x0000e05004004986 */ /* 0x000fe2000c101524 */
[C---:B------:R-:W-:Y:S02]  /*8f70*/  ISETP.GT.AND P2, PT, R3.reuse, RZ, P3 ;  /* 0x000000ff0300720c */ /* 0x040fe40001f44270 */
[C---:B------:R-:W-:Y:S02]  /*8f80*/  ISETP.GT.AND P3, PT, R3.reuse, 0x8, P3 ;  /* 0x000000080300780c */ /* 0x040fe40001f64270 */
[----:B------:R-:W-:-:S02]  /*8f90*/  ISETP.GT.AND P4, PT, R3, RZ, P0 ;  /* 0x000000ff0300720c */ /* 0x000fc40000784270 */
[----:B------:R-:W-:Y:S02]  /*8fa0*/  F2FP.BF16.F32.PACK_AB R120, RZ, R120 ;  /* 0x00000078ff78723e */ /* 0x000fe400000010ff */
[----:B------:R-:W-:Y:S02]  /*8fb0*/  F2FP.BF16.F32.PACK_AB R121, RZ, R121 ;  /* 0x00000079ff79723e */ /* 0x000fe400000010ff */
[----:B------:R-:W-:Y:S02]  /*8fc0*/  F2FP.BF16.F32.PACK_AB R122, RZ, R122 ;  /* 0x0000007aff7a723e */ /* 0x000fe400000010ff */
[----:B------:R-:W-:Y:S01]  /*8fd0*/  F2FP.BF16.F32.PACK_AB R123, RZ, R123 ;  /* 0x0000007bff7b723e */ /* 0x000fe200000010ff */
[----:B------:R-:W-:Y:S01]  /*8fe0*/  @P2 STG.E.U16 desc[UR36][R4.64+0xe2], R81 ;  /* 0x0000e25104002986 */ /* 0x000fe2000c101524 */
[----:B------:R-:W-:Y:S02]  /*8ff0*/  F2FP.BF16.F32.PACK_AB R124, RZ, R124 ;  /* 0x0000007cff7c723e */ /* 0x000fe400000010ff */
        /* <DEDUP_REMOVED lines=66> */
[----:B------:R-:W-:Y:S04]  /*9420*/  @P2 STG.E.U16 desc[UR36][R4.64+0x122], R97 ;  /* 0x0001226104002986 */ /* 0x000fe8000c101524 */
[----:B------:R-:W-:Y:S01]  /*9430*/  @P1 STG.E.U16 desc[UR36][R6.64+0x120], R98 ;  /* 0x0001206206001986 */ /* 0x000fe2000c101524 */
[----:B------:R-:W-:-:S02]  /*9440*/  ISETP.GT.AND P1, PT, R3, 0x8, P0 ;  /* 0x000000080300780c */ /* 0x000fc40000724270 */
[C---:B------:R-:W-:Y:S01]  /*9450*/  ISETP.GT.AND P0, PT, R0.reuse, 0xa0, PT ;  /* 0x000000a00000780c */ /* 0x040fe20003f04270 */
[----:B------:R-:W-:Y:S01]  /*9460*/  @P3 STG.E.U16 desc[UR36][R6.64+0x122], R99 ;  /* 0x0001226306003986 */ /* 0x000fe2000c101524 */
[----:B------:R-:W-:-:S03]  /*9470*/  ISETP.GT.AND P3, PT, R0, 0x99, PT ;  /* 0x000000990000780c */ /* 0x000fc60003f64270 */
[----:B------:R-:W-:Y:S01]  /*9480*/  @P4 STG.E.U16 desc[UR36][R4.64+0x130], R100 ;  /* 0x0001306404004986 */ /* 0x000fe2000c101524 */
[C---:B------:R-:W-:Y:S02]  /*9490*/  ISETP.GT.AND P2, PT, R3.reuse, RZ, P3 ;  /* 0x000000ff0300720c */ /* 0x040fe40001f44270 */
[C---:B------:R-:W-:Y:S02]  /*94a0*/  ISETP.GT.AND P3, PT, R3.reuse, 0x8, P3 ;  /* 0x000000080300780c */ /* 0x040fe40001f64270 */
[----:B------:R-:W-:-:S09]  /*94b0*/  ISETP.GT.AND P4, PT, R3, RZ, P0 ;  /* 0x000000ff0300720c */ /* 0x000fd20000784270 */
[----:B------:R-:W-:Y:S04]  /*94c0*/  @P2 STG.E.U16 desc[UR36][R4.64+0x132], R101 ;  /* 0x0001326504002986 */ /* 0x000fe8000c101524 */
[----:B------:R-:W-:Y:S01]  /*94d0*/  @P1 STG.E.U16 desc[UR36][R6.64+0x130], R102 ;  /* 0x0001306606001986 */ /* 0x000fe2000c101524 */
[----:B------:R-:W-:Y:S02]  /*94e0*/  ISETP.GT.AND P1, PT, R3, 0x8, P0 ;  /* 0x000000080300780c */ /* 0x000fe40000724270 */
        /* <DEDUP_REMOVED lines=76> */
[C---:B------:R-:W-:Y:S02]  /*99b0*/  ISETP.GT.AND P3, PT, R3.reuse, RZ, P0 ;  /* 0x000000ff0300720c */ /* 0x040fe40000764270 */
[----:B------:R-:W-:-:S07]  /*99c0*/  ISETP.GT.AND P0, PT, R3, 0x8, P0 ;  /* 0x000000080300780c */ /* 0x000fce0000704270 */
[----:B------:R-:W-:Y:S04]  /*99d0*/  @P2 STG.E.U16 desc[UR36][R4.64+0x1b2], R133 ;  /* 0x0001b28504002986 */ /* 0x000fe8000c101524 */
[----:B------:R-:W-:Y:S01]  /*99e0*/  @P1 STG.E.U16 desc[UR36][R6.64+0x1b0], R134 ;  /* 0x0001b08606001986 */ /* 0x000fe2000c101524 */
[----:B------:R-:W-:-:S03]  /*99f0*/  ISETP.GT.AND P1, PT, R0, 0xe8, PT ;  /* 0x000000e80000780c */ /* 0x000fc60003f24270 */
        /* <DEDUP_REMOVED lines=11> */
[C---:B------:R-:W-:Y:S02]  /*9ab0*/  ISETP.GT.AND P2, PT, R3.reuse, RZ, P0 ;  /* 0x000000ff0300720c */ /* 0x040fe40000744270 */
[----:B------:R-:W-:Y:S01]  /*9ac0*/  ISETP.GT.AND P0, PT, R3, 0x8, P0 ;  /* 0x000000080300780c */ /* 0x000fe20000704270 */
[----:B------:R-:W-:Y:S01]  /*9ad0*/  @P3 STG.E.U16 desc[UR36][R4.64+0x1d0], R140 ;  /* 0x0001d08c04003986 */ /* 0x000fe2000c101524 */
[----:B------:R-:W-:-:S04]  /*9ae0*/  ISETP.GT.AND P3, PT, R0, 0xf0, PT ;  /* 0x000000f00000780c */ /* 0x000fc80003f64270 */
[C---:B------:R-:W-:Y:S02]  /*9af0*/  ISETP.GT.AND P4, PT, R3.reuse, RZ, P3 ;  /* 0x000000ff0300720c */ /* 0x040fe40001f84270 */
[----:B------:R-:W-:-:S03]  /*9b00*/  ISETP.GT.AND P3, PT, R3, 0x8, P3 ;  /* 0x000000080300780c */ /* 0x000fc60001f64270 */
[----:B------:R-:W-:Y:S01]  /*9b10*/  @P2 STG.E.U16 desc[UR36][R4.64+0x1d2], R141 ;  /* 0x0001d28d04002986 */ /* 0x000fe2000c101524 */
[----:B------:R-:W-:-:S03]  /*9b20*/  ISETP.GT.AND P2, PT, R0, 0xf8, PT ;  /* 0x000000f80000780c */ /* 0x000fc60003f44270 */
[----:B------:R-:W-:Y:S01]  /*9b30*/  @P1 STG.E.U16 desc[UR36][R6.64+0x1d0], R142 ;  /* 0x0001d08e06001986 */ /* 0x000fe2000c101524 */
[----:B------:R-:W-:-:S03]  /*9b40*/  ISETP.GT.AND P1, PT, R0, 0xf9, PT ;  /* 0x000000f90000780c */ /* 0x000fc60003f24270 */
[----:B------:R-:W-:Y:S01]  /*9b50*/  @P0 STG.E.U16 desc[UR36][R6.64+0x1d2], R143 ;  /* 0x0001d28f06000986 */ /* 0x000fe2000c101524 */
[----:B------:R-:W-:-:S03]  /*9b60*/  ISETP.GT.AND P0, PT, R0, 0xf1, PT ;  /* 0x000000f10000780c */ /* 0x000fc60003f04270 */
[----:B------:R-:W-:Y:S01]  /*9b70*/  @P4 STG.E.U16 desc[UR36][R4.64+0x1e0], R144 ;  /* 0x0001e09004004986 */ /* 0x000fe2000c101524 */
[C---:B------:R-:W-:Y:S02]  /*9b80*/  ISETP.GT.AND P4, PT, R3.reuse, RZ, P0 ;  /* 0x000000ff0300720c */ /* 0x040fe40000784270 */
[----:B------:R-:W-:-:S11]  /*9b90*/  ISETP.GT.AND P0, PT, R3, 0x8, P0 ;  /* 0x000000080300780c */ /* 0x000fd60000704270 */
[----:B------:R-:W-:Y:S01]  /*9ba0*/  @P4 STG.E.U16 desc[UR36][R4.64+0x1e2], R145 ;  /* 0x0001e29104004986 */ /* 0x000fe2000c101524 */
[C---:B------:R-:W-:Y:S01]  /*9bb0*/  ISETP.GT.AND P4, PT, R3.reuse, RZ, P2 ;  /* 0x000000ff0300720c */ /* 0x040fe20001784270 */
[----:B------:R-:W-:Y:S01]  /*9bc0*/  @P0 IMAD.MOV.U32 R2, RZ, RZ, R6 ;  /* 0x000000ffff020224 */ /* 0x000fe200078e0006 */
[C---:B------:R-:W-:Y:S01]  /*9bd0*/  ISETP.GT.AND P2, PT, R3.reuse, 0x8, P2 ;  /* 0x000000080300780c */ /* 0x040fe20001744270 */
[----:B------:R-:W-:Y:S01]  /*9be0*/  @P3 STG.E.U16 desc[UR36][R6.64+0x1e0], R146 ;  /* 0x0001e09206003986 */ /* 0x000fe2000c101524 */
[C---:B------:R-:W-:Y:S02]  /*9bf0*/  ISETP.GT.AND P3, PT, R3.reuse, RZ, P1 ;  /* 0x000000ff0300720c */ /* 0x040fe40000f64270 */
[----:B------:R-:W-:Y:S01]  /*9c00*/  ISETP.GT.AND P1, PT, R3, 0x8, P1 ;  /* 0x000000080300780c */ /* 0x000fe20000f24270 */
[----:B------:R-:W-:-:S05]  /*9c10*/  @P0 IMAD.MOV.U32 R3, RZ, RZ, R7 ;  /* 0x000000ffff030224 */ /* 0x000fca00078e0007 */
[----:B------:R0:W-:Y:S02]  /*9c20*/  @P0 STG.E.U16 desc[UR36][R2.64+0x1e2], R147 ;  /* 0x0001e29302000986 */ /* 0x0001e4000c101524 */
[----:B0-----:R-:W-:Y:S02]  /*9c30*/  @P4 IMAD.MOV.U32 R2, RZ, RZ, R4 ;  /* 0x000000ffff024224 */ /* 0x001fe400078e0004 */
[----:B------:R-:W-:-:S05]  /*9c40*/  @P4 IMAD.MOV.U32 R3, RZ, RZ, R5 ;  /* 0x000000ffff034224 */ /* 0x000fca00078e0005 */
[----:B------:R0:W-:Y:S04]  /*9c50*/  @P4 STG.E.U16 desc[UR36][R2.64+0x1f0], R148 ;  /* 0x0001f09402004986 */ /* 0x0001e8000c101524 */
[----:B------:R1:W-:Y:S01]  /*9c60*/  @P3 STG.E.U16 desc[UR36][R4.64+0x1f2], R149 ;  /* 0x0001f29504003986 */ /* 0x0003e2000c101524 */
[----:B0-----:R-:W-:Y:S02]  /*9c70*/  @P2 IMAD.MOV.U32 R2, RZ, RZ, R6 ;  /* 0x000000ffff022224 */ /* 0x001fe400078e0006 */
[----:B------:R-:W-:-:S05]  /*9c80*/  @P2 IMAD.MOV.U32 R3, RZ, RZ, R7 ;  /* 0x000000ffff032224 */ /* 0x000fca00078e0007 */
[----:B------:R1:W-:Y:S04]  /*9c90*/  @P2 STG.E.U16 desc[UR36][R2.64+0x1f0], R150 ;  /* 0x0001f09602002986 */ /* 0x0003e8000c101524 */
[----:B------:R1:W-:Y:S02]  /*9ca0*/  @P1 STG.E.U16 desc[UR36][R6.64+0x1f2], R151 ;  /* 0x0001f29706001986 */ /* 0x0003e4000c101524 */
.L_x_290:
[----:B------:R-:W-:Y:S05]  /*9cb0*/  BSYNC B0 ;  /* 0x0000000000007941 */ /* 0x000fea0003800000 */
.L_x_36:
[----:B01----:R-:W2:Y:S01]  /*9cc0*/  LDL.64 R2, [R1] ;  /* 0x0000000001027983 */ /* 0x003ea20000100a00 */
[----:B------:R-:W-:Y:S01]  /*9cd0*/  ULDC.64 UR4, c[0x0][0x650] ;  /* 0x0001940000047ab9 */ /* 0x000fe20000000a00 */
[----:B------:R0:W-:Y:S01]  /*9ce0*/  SYNCS.ARRIVE.TRANS64.A1T0 RZ, [R162+UR45], RZ ;  /* 0x000000ffa2ff79a7 */ /* 0x0001e2000810002d */
[----:B------:R-:W-:Y:S01]  /*9cf0*/  PRMT R0, RZ, 0x7610, R0 ;  /* 0x00007610ff007816 */ /* 0x000fe20000000000 */
[----:B------:R-:W-:Y:S02]  /*9d00*/  IMAD.MOV.U32 R19, RZ, RZ, -0x1 ;  /* 0xffffffffff137424 */ /* 0x000fe400078e00ff */
[----:B-----5:R-:W-:Y:S01]  /*9d10*/  IMAD.MOV.U32 R22, RZ, RZ, -0x1 ;  /* 0xffffffffff167424 */ /* 0x020fe200078e00ff */
[----:B--2---:R-:W-:-:S04]  /*9d20*/  LEA R18, P0, R2, R18, 0x1 ;  /* 0x0000001202127211 */ /* 0x004fc800078008ff */
[----:B------:R-:W-:Y:S01]  /*9d30*/  LEA.HI.X R17, R2, R17, R23, 0x1, P0 ;  /* 0x0000001102117211 */ /* 0x000fe200000f0c17 */
[----:B------:R-:W-:Y:S01]  /*9d40*/  IMAD.MOV.U32 R2, RZ, RZ, -0x1 ;  /* 0xffffffffff027424 */ /* 0x000fe200078e00ff */
[----:B------:R-:W-:-:S04]  /*9d50*/  ISETP.GE.U32.AND P0, PT, R18, UR4, PT ;  /* 0x0000000412007c0c */ /* 0x000fc8000bf06070 */
[----:B------:R-:W-:-:S13]  /*9d60*/  ISETP.GE.U32.AND.EX P0, PT, R17, UR5, PT, P0 ;  /* 0x0000000511007c0c */ /* 0x000fda000bf06100 */
[----:B0-----:R-:W-:Y:S05]  /*9d70*/  @P0 BRA `(.L_x_291) ;  /* 0x0000000400700947 */ /* 0x001fea0003800000 */
[----:B------:R-:W0:Y:S01]  /*9d80*/  S2R R10, SR_CTAID.X ;  /* 0x00000000000a7919 */ /* 0x000e220000002500 */
[----:B---34-:R-:W1:Y:S01]  /*9d90*/  LDC.64 R8, c[0x0][0x628] ;  /* 0x00018a00ff087b82 */ /* 0x018e620000000a00 */
[----:B------:R-:W-:Y:S01]  /*9da0*/  ULDC UR4, c[0x0][0x150] ;  /* 0x0000540000047ab9 */ /* 0x000fe20000000800 */
[----:B------:R-:W-:Y:S01]  /*9db0*/  IMAD.MOV.U32 R6, RZ, RZ, R18 ;  /* 0x000000ffff067224 */ /* 0x000fe200078e0012 */
[----:B------:R-:W2:Y:S01]  /*9dc0*/  S2R R20, SR_CTAID.Y ;  /* 0x0000000000147919 */ /* 0x000ea20000002600 */
[----:B------:R-:W-:-:S04]  /*9dd0*/  IMAD.MOV.U32 R7, RZ, RZ, R17 ;  /* 0x000000ffff077224 */ /* 0x000fc800078e0011 */
[----:B------:R-:W3:Y:S08]  /*9de0*/  LDC R15, c[0x0][0x144] ;  /* 0x00005100ff0f7b82 */ /* 0x000ef00000000800 */
[----:B------:R-:W4:Y:S08]  /*9df0*/  LDC R0, c[0x0][0x630] ;  /* 0x00018c00ff007b82 */ /* 0x000f300000000800 */
[----:B------:R-:W2:Y:S01]  /*9e00*/  LDC.64 R12, c[0x0][0x620] ;  /* 0x00018800ff0c7b82 */ /* 0x000ea20000000a00 */
[----:B-1----:R-:W-:-:S04]  /*9e10*/  ISETP.NE.U32.AND P0, PT, R8, RZ, PT ;  /* 0x000000ff0800720c */ /* 0x002fc80003f05070 */
[----:B------:R-:W-:Y:S02]  /*9e20*/  ISETP.NE.AND.EX P0, PT, R9, RZ, PT, P0 ;  /* 0x000000ff0900720c */ /* 0x000fe40003f05300 */
[----:B0-----:R-:W-:-:S05]  /*9e30*/  I2FP.F32.U32 R2, R10 ;  /* 0x0000000a00027245 */ /* 0x001fca0000201000 */
[----:B------:R-:W-:-:S04]  /*9e40*/  FMUL R2, R2, UR4 ;  /* 0x0000000402027c20 */ /* 0x000fc80008400000 */
[----:B------:R0:W1:Y:S02]  /*9e50*/  F2I.U32.TRUNC.NTZ R14, R2 ;  /* 0x00000002000e7305 */ /* 0x000064000020f000 */
[----:B---34-:R-:W-:Y:S05]  /*9e60*/  @!P0 BRA `(.L_x_292) ;  /* 0x0000000000288947 */ /* 0x018fea0003800000 */
[----:B------:R-:W3:Y:S02]  /*9e70*/  LDC R3, c[0x0][0x634] ;  /* 0x00018d00ff037b82 */ /* 0x000ee40000000800 */
[----:B---3--:R-:W-:-:S05]  /*9e80*/  IADD3 R7, P0, R18, R3, RZ ;  /* 0x0000000312077210 */ /* 0x008fca0007f1e0ff */
[----:B------:R-:W-:-:S04]  /*9e90*/  IMAD.X R11, RZ, RZ, R17, P0 ;  /* 0x000000ffff0b7224 */ /* 0x000fc800000e0611 */
[----:B0-----:R-:W-:-:S04]  /*9ea0*/  IMAD.WIDE.U32 R2, R11, R8, RZ ;  /* 0x000000080b027225 */ /* 0x001fc800078e00ff */
[----:B------:R-:W-:-:S04]  /*9eb0*/  IMAD.WIDE.U32 R4, P0, R7, R9, R2 ;  /* 0x0000000907047225 */ /* 0x000fc80007800002 */
[----:B------:R-:W-:-:S04]  /*9ec0*/  IMAD.WIDE.U32 R2, R7, R8, RZ ;  /* 0x0000000807027225 */ /* 0x000fc800078e00ff */
[----:B------:R-:W-:Y:S01]  /*9ed0*/  IMAD.X R7, RZ, RZ, RZ, P0 ;  /* 0x000000ffff077224 */ /* 0x000fe200000e06ff */
[----:B------:R-:W-:Y:S01]  /*9ee0*/  IADD3 RZ, P0, R3, R4, RZ ;  /* 0x0000000403ff7210 */ /* 0x000fe20007f1e0ff */
[----:B------:R-:W-:-:S04]  /*9ef0*/  IMAD.MOV.U32 R6, RZ, RZ, R5 ;  /* 0x000000ffff067224 */ /* 0x000fc800078e0005 */
[----:B------:R-:W-:-:S08]  /*9f00*/  IMAD.WIDE.U32.X R6, R11, R9, R6, P0 ;  /* 0x000000090b067225 */ /* 0x000fd000000e0406 */
.L_x_292:
[----:B------:R-:W3:Y:S01]  /*9f10*/  LDC.64 R26, c[0x0][0x640] ;  /* 0x00019000ff1a7b82 */ /* 0x000ee20000000a00 */
[-C--:B------:R-:W-:Y:S01]  /*9f20*/  SHF.R.U64 R11, R6, R0.reuse, R7 ;  /* 0x00000000060b7219 */ /* 0x080fe20000001207 */
[----:B------:R-:W-:Y:S01]  /*9f30*/  IMAD.MOV.U32 R19, RZ, RZ, R17 ;  /* 0x000000ffff137224 */ /* 0x000fe200078e0011 */
[----:B------:R-:W-:Y:S01]  /*9f40*/  SHF.R.U32.HI R0, RZ, R0, R7 ;  /* 0x00000000ff007219 */ /* 0x000fe20000011607 */
[----:B-1----:R-:W-:Y:S01]  /*9f50*/  IMAD.MOV R14, RZ, RZ, -R14 ;  /* 0x000000ffff0e7224 */ /* 0x002fe200078e0a0e */
[----:B------:R-:W-:Y:S01]  /*9f60*/  IADD3 R5, P0, RZ, -R11, RZ ;  /* 0x8000000bff057210 */ /* 0x000fe20007f1e0ff */
[----:B------:R-:W-:Y:S01]  /*9f70*/  ULDC UR4, c[0x0][0x154] ;  /* 0x0000550000047ab9 */ /* 0x000fe20000000800 */
[----:B------:R-:W-:Y:S01]  /*9f80*/  IMAD.MOV.U32 R7, RZ, RZ, 0x1 ;  /* 0x00000001ff077424 */ /* 0x000fe200078e00ff */
[----:B------:R-:W1:Y:S01]  /*9f90*/  LDC R4, c[0x0][0x618] ;  /* 0x00018600ff047b82 */ /* 0x000e620000000800 */
[----:B------:R-:W-:Y:S02]  /*9fa0*/  IMAD R22, R15, R14, R10 ;  /* 0x0000000e0f167224 */ /* 0x000fe400078e020a */
[----:B------:R-:W-:-:S04]  /*9fb0*/  IMAD.X R3, RZ, RZ, ~R0, P0 ;  /* 0x000000ffff037224 */ /* 0x000fc800000e0e00 */
[-C--:B--2---:R-:W-:Y:S01]  /*9fc0*/  IMAD R0, R3, R12.reuse, RZ ;  /* 0x0000000c03007224 */ /* 0x084fe200078e02ff */
[----:B------:R-:W2:Y:S01]  /*9fd0*/  LDC R6, c[0x0][0x608] ;  /* 0x00018200ff067b82 */ /* 0x000ea20000000800 */
[----:B0-----:R-:W-:-:S04]  /*9fe0*/  IMAD.WIDE.U32 R2, R5, R12, R18 ;  /* 0x0000000c05027225 */ /* 0x001fc800078e0012 */
[----:B------:R-:W-:Y:S01]  /*9ff0*/  IMAD R5, R5, R13, R0 ;  /* 0x0000000d05057224 */ /* 0x000fe200078e0200 */
[----:B------:R-:W-:Y:S02]  /*a000*/  I2FP.F32.U32 R0, R20 ;  /* 0x0000001400007245 */ /* 0x000fe40000201000 */
[----:B------:R-:W0:Y:S01]  /*a010*/  LDC R24, c[0x0][0x658] ;  /* 0x00019600ff187b82 */ /* 0x000e220000000800 */
[----:B------:R-:W-:Y:S01]  /*a020*/  IMAD.IADD R3, R3, 0x1, R5 ;  /* 0x0000000103037824 */ /* 0x000fe200078e0205 */
[----:B---3--:R-:W-:Y:S01]  /*a030*/  ISETP.NE.U32.AND P0, PT, R26, RZ, PT ;  /* 0x000000ff1a00720c */ /* 0x008fe20003f05070 */
[----:B------:R-:W-:Y:S01]  /*a040*/  FMUL R0, R0, UR4 ;  /* 0x0000000400007c20 */ /* 0x000fe20008400000 */
[----:B------:R-:W-:Y:S02]  /*a050*/  IMAD.MOV.U32 R5, RZ, RZ, -0x1 ;  /* 0xffffffffff057424 */ /* 0x000fe400078e00ff */
[----:B------:R-:W-:Y:S01]  /*a060*/  ISETP.NE.AND.EX P0, PT, R27, RZ, PT, P0 ;  /* 0x000000ff1b00720c */ /* 0x000fe20003f05300 */
[----:B------:R3:W4:Y:S01]  /*a070*/  F2I.U32.TRUNC.NTZ R12, R0 ;  /* 0x00000000000c7305 */ /* 0x000722000020f000 */
[----:B------:R-:W3:Y:S01]  /*a080*/  LDC R15, c[0x0][0x148] ;  /* 0x00005200ff0f7b82 */ /* 0x000ee20000000800 */
[----:B-1----:R-:W-:-:S02]  /*a090*/  SHF.R.U64 R10, R2, R4, R3 ;  /* 0x00000004020a7219 */ /* 0x002fc40000001203 */
[----:B------:R-:W-:-:S05]  /*a0a0*/  SHF.R.U32.HI R3, RZ, R4, R3 ;  /* 0x00000004ff037219 */ /* 0x000fca0000011603 */
[----:B------:R-:W1:Y:S01]  /*a0b0*/  LDC R14, c[0x0][0x600] ;  /* 0x00018000ff0e7b82 */ /* 0x000e620000000800 */
[-CC-:B--2---:R-:W-:Y:S02]  /*a0c0*/  SHF.R.U64 R8, R10, R6.reuse, R3.reuse ;  /* 0x000000060a087219 */ /* 0x184fe40000001203 */
[----:B------:R-:W-:-:S05]  /*a0d0*/  SHF.R.U32.HI R3, RZ, R6, R3 ;  /* 0x00000006ff037219 */ /* 0x000fca0000011603 */
[----:B------:R-:W2:Y:S01]  /*a0e0*/  LDC R21, c[0x0][0x648] ;  /* 0x00019200ff157b82 */ /* 0x000ea20000000800 */
[-CC-:B0-----:R-:W-:Y:S02]  /*a0f0*/  SHF.R.U64 R13, R8, R24.reuse, R3.reuse ;  /* 0x00000018080d7219 */ /* 0x181fe40000001203 */
[-C--:B------:R-:W-:Y:S02]  /*a100*/  SHF.L.U32 R5, R5, R24.reuse, RZ ;  /* 0x0000001805057219 */ /* 0x080fe400000006ff */
[-C--:B------:R-:W-:Y:S01]  /*a110*/  SHF.R.U32.HI R3, RZ, R24.reuse, R3 ;  /* 0x00000018ff037219 */ /* 0x080fe20000011603 */
[----:B------:R-:W-:Y:S01]  /*a120*/  IMAD.MOV.U32 R2, RZ, RZ, R13 ;  /* 0x000000ffff027224 */ /* 0x000fe200078e000d */
[----:B------:R-:W-:Y:S01]  /*a130*/  SHF.L.U32 R24, R7, R24, RZ ;  /* 0x0000001807187219 */ /* 0x000fe200000006ff */
[----:B------:R-:W0:Y:S01]  /*a140*/  LDC R25, c[0x0][0x638] ;  /* 0x00018e00ff197b82 */ /* 0x000e220000000800 */
[----:B------:R-:W-:-:S07]  /*a150*/  LOP3.LUT R19, RZ, R5, RZ, 0x33, !PT ;  /* 0x00000005ff137212 */ /* 0x000fce00078e33ff */
[----:B------:R-:W0:Y:S01]  /*a160*/  LDC R28, c[0x0][0x610] ;  /* 0x00018400ff1c7b82 */ /* 0x000e220000000800 */
[----:B----4-:R-:W-:Y:S05]  /*a170*/  @!P0 BRA `(.L_x_293) ;  /* 0x0000000000288947 */ /* 0x010fea0003800000 */
[----:B---3--:R-:W3:Y:S02]  /*a180*/  LDC R0, c[0x0][0x64c] ;  /* 0x00019300ff007b82 */ /* 0x008ee40000000800 */
[----:B---3--:R-:W-:-:S05]  /*a190*/  IADD3 R7, P0, R13, R0, RZ ;  /* 0x000000000d077210 */ /* 0x008fca0007f1e0ff */
        /* <DEDUP_REMOVED lines=8> */
.L_x_293:
[----:B------:R-:W4:Y:S01]  /*a220*/  LDC R4, c[0x0][0x65c] ;  /* 0x00019700ff047b82 */ /* 0x000f220000000800 */
[----:B--23--:R-:W-:Y:S01]  /*a230*/  SHF.R.U64 R0, R2, R21, R3 ;  /* 0x0000001502007219 */ /* 0x00cfe20000001203 */
[----:B-1----:R-:W-:Y:S01]  /*a240*/  VIADD R3, R14, 0xffffffff ;  /* 0xffffffff0e037836 */ /* 0x002fe20000000000 */
[----:B------:R-:W-:Y:S01]  /*a250*/  LOP3.LUT R19, R8, R19, RZ, 0xc0, !PT ;  /* 0x0000001308137212 */ /* 0x000fe200078ec0ff */
[----:B------:R-:W-:Y:S02]  /*a260*/  IMAD.MOV R12, RZ, RZ, -R12 ;  /* 0x000000ffff0c7224 */ /* 0x000fe400078e0a0c */
[----:B------:R-:W-:Y:S01]  /*a270*/  IMAD.MOV R2, RZ, RZ, -R0 ;  /* 0x000000ffff027224 */ /* 0x000fe200078e0a00 */
[----:B------:R-:W-:Y:S01]  /*a280*/  LOP3.LUT R3, R10, R3, RZ, 0xc0, !PT ;  /* 0x000000030a037212 */ /* 0x000fe200078ec0ff */
[----:B------:R-:W-:Y:S02]  /*a290*/  IMAD R19, R24, R0, R19 ;  /* 0x0000000018137224 */ /* 0x000fe400078e0213 */
[----:B0-----:R-:W-:-:S04]  /*a2a0*/  IMAD R0, R2, R25, R13 ;  /* 0x0000001902007224 */ /* 0x001fc800078e020d */
[----:B------:R-:W-:Y:S01]  /*a2b0*/  IMAD R2, R0, R14, R3 ;  /* 0x0000000e00027224 */ /* 0x000fe200078e0203 */
[----:B----4-:R-:W-:Y:S01]  /*a2c0*/  ISETP.NE.AND P0, PT, R4, 0x1, PT ;  /* 0x000000010400780c */ /* 0x010fe20003f05270 */
[----:B------:R-:W-:-:S05]  /*a2d0*/  IMAD.MOV.U32 R4, RZ, RZ, 0x1 ;  /* 0x00000001ff047424 */ /* 0x000fca00078e00ff */
[----:B------:R-:W-:-:S07]  /*a2e0*/  PRMT R0, R4, 0x7610, R0 ;  /* 0x0000761004007816 */ /* 0x000fce0000000000 */
[----:B------:R-:W-:-:S04]  /*a2f0*/  @P0 IMAD R22, R15, R12, R20 ;  /* 0x0000000c0f160224 */ /* 0x000fc800078e0214 */
[----:B------:R-:W-:-:S05]  /*a300*/  IMAD R19, R19, R28, R22 ;  /* 0x0000001c13137224 */ /* 0x000fca00078e0216 */
[----:B------:R-:W-:Y:S02]  /*a310*/  SEL R22, R2, R19, !P0 ;  /* 0x0000001302167207 */ /* 0x000fe40004000000 */
[----:B------:R-:W-:Y:S01]  /*a320*/  SEL R19, R19, R2, !P0 ;  /* 0x0000000213137207 */ /* 0x000fe20004000000 */
[----:B------:R-:W-:-:S07]  /*a330*/  IMAD.MOV.U32 R2, RZ, RZ, R11 ;  /* 0x000000ffff027224 */ /* 0x000fce00078e000b */
.L_x_291:
[----:B------:R-:W-:Y:S02]  /*a340*/  LOP3.LUT P0, RZ, R0, 0xff, RZ, 0xc0, !PT ;  /* 0x000000ff00ff7812 */ /* 0x000fe4000780c0ff */
[----:B------:R-:W-:-:S11]  /*a350*/  LOP3.LUT R175, R175, 0x1, RZ, 0x3c, !PT ;  /* 0x00000001afaf7812 */ /* 0x000fd600078e3cff */
[----:B------:R-:W-:Y:S05]  /*a360*/  @P0 BRA `(.L_x_294) ;  /* 0xffffff7000b40947 */ /* 0x000fea000383ffff */
[----:B------:R-:W-:Y:S05]  /*a370*/  EXIT ;  /* 0x000000000000794d */ /* 0x000fea0003800000 */
.L_x_17:
[----:B------:R-:W-:-:S08]  /*a380*/  ISETP.NE.AND P0, PT, R5, RZ, PT ;  /* 0x000000ff0500720c */ /* 0x000fd00003f05270 */
[----:B0-2---:R-:W0:-:S00]  /*a390*/  USETMAXREG.DEALLOC.CTAPOOL 0x28 ;  /* 0x00000028000079c8 */ /* 0x005e0000080e0500 */
[----:B------:R-:W-:Y:S05]  /*a3a0*/  @P0 EXIT ;  /* 0x000000000000094d */ /* 0x000fea0003800000 */
[----:B0-----:R-:W-:Y:S01]  /*a3b0*/  LOP3.LUT P0, RZ, R8, 0xff, RZ, 0xc0, !PT ;  /* 0x000000ff08ff7812 */ /* 0x001fe2000780c0ff */
[----:B------:R-:W-:Y:S02]  /*a3c0*/  IMAD.MOV.U32 R0, RZ, RZ, 0x1 ;  /* 0x00000001ff007424 */ /* 0x000fe400078e00ff */
[----:B------:R-:W-:-:S10]  /*a3d0*/  IMAD.MOV.U32 R8, RZ, RZ, RZ ;  /* 0x000000ffff087224 */ /* 0x000fd400078e00ff */
[----:B------:R-:W-:Y:S05]  /*a3e0*/  @!P0 BRA `(.L_x_295) ;  /* 0x0000000c00388947 */ /* 0x000fea0003800000 */
[----:B------:R-:W0:Y:S01]  /*a3f0*/  S2UR UR8, SR_CgaCtaId ;  /* 0x00000000000879c3 */ /* 0x000e220000008800 */
[----:B------:R-:W-:Y:S01]  /*a400*/  LOP3.LUT P0, RZ, R4, 0x1f, RZ, 0xc0, !PT ;  /* 0x0000001f04ff7812 */ /* 0x000fe2000780c0ff */
[----:B------:R-:W-:Y:S01]  /*a410*/  ULDC UR5, c[0x0][0x658] ;  /* 0x0001960000057ab9 */ /* 0x000fe20000000800 */
[----:B------:R-:W-:Y:S01]  /*a420*/  UMOV UR6, 0xffffffff ;  /* 0xffffffff00067882 */ /* 0x000fe20000000000 */
[----:B------:R-:W-:Y:S01]  /*a430*/  BSSY B0, `(.L_x_295) ;  /* 0x00000c9000007945 */ /* 0x000fe20003800000 */
[----:B------:R-:W-:Y:S01]  /*a440*/  USHF.L.U32 UR6, UR6, UR5, URZ ;  /* 0x0000000506067299 */ /* 0x000fe2000800063f */
[C---:B------:R-:W-:Y:S01]  /*a450*/  ISETP.NE.AND P2, PT, R3.reuse, RZ, PT ;  /* 0x000000ff0300720c */ /* 0x040fe20003f45270 */
[----:B------:R-:W-:Y:S01]  /*a460*/  IMAD.MOV.U32 R9, RZ, RZ, 0x1 ;  /* 0x00000001ff097424 */ /* 0x000fe200078e00ff */
[----:B------:R-:W-:Y:S01]  /*a470*/  ISETP.NE.OR P0, PT, R3, RZ, !P0 ;  /* 0x000000ff0300720c */ /* 0x000fe20004705670 */
[----:B------:R-:W-:Y:S01]  /*a480*/  IMAD.MOV.U32 R0, RZ, RZ, 0x1 ;  /* 0x00000001ff007424 */ /* 0x000fe200078e00ff */
[----:B------:R-:W-:Y:S01]  /*a490*/  LOP3.LUT R6, R16, 0x2, RZ, 0xfc, !PT ;  /* 0x0000000210067812 */ /* 0x000fe200078efcff */
[----:B------:R-:W-:Y:S01]  /*a4a0*/  IMAD.MOV.U32 R8, RZ, RZ, RZ ;  /* 0x000000ffff087224 */ /* 0x000fe200078e00ff */
[----:B------:R-:W-:Y:S01]  /*a4b0*/  ULDC UR4, c[0x0][0x600] ;  /* 0x0001800000047ab9 */ /* 0x000fe20000000800 */
[----:B------:R-:W-:Y:S01]  /*a4c0*/  UMOV UR7, 0x1 ;  /* 0x0000000100077882 */ /* 0x000fe20000000000 */
[----:B------:R-:W-:-:S02]  /*a4d0*/  UIADD3 UR22, UR40, 0x1, URZ ;  /* 0x0000000128167890 */ /* 0x000fc4000fffe03f */
[----:B------:R-:W-:Y:S02]  /*a4e0*/  UIADD3 UR15, UR4, -0x1, URZ ;  /* 0xffffffff040f7890 */ /* 0x000fe4000fffe03f */
[----:B------:R-:W-:Y:S02]  /*a4f0*/  USHF.L.U32 UR17, UR7, UR5, URZ ;  /* 0x0000000507117299 */ /* 0x000fe4000800063f */
[----:B------:R-:W-:Y:S01]  /*a500*/  ULOP3.LUT UR16, URZ, UR6, URZ, 0x33, !UPT ;  /* 0x000000063f107292 */ /* 0x000fe2000f8e333f */
[----:B------:R-:W-:Y:S01]  /*a510*/  ULDC.64 UR20, c[0x0][0x198] ;  /* 0x0000660000147ab9 */ /* 0x000fe20000000a00 */
[----:B0-----:R-:W-:-:S10]  /*a520*/  IMAD.U32 R7, RZ, RZ, UR8 ;  /* 0x00000008ff077e24 */ /* 0x001fd4000f8e00ff */
.L_x_307:
[----:B------:R-:W-:-:S03]  /*a530*/  UMOV UR4, 0xffffffff ;  /* 0xffffffff00047882 */ /* 0x000fc60000000000 */
[----:B------:R-:W-:Y:S05]  /*a540*/  BRA.DIV UR4, `(.L_x_296) ;  /* 0x0000001204187947 */ /* 0x000fea000b800000 */
[----:B------:R-:W-:-:S13]  /*a550*/  ELECT P6, URZ, PT ;  /* 0x00000000003f782f */ /* 0x000fda00038c0000 */
.L_x_321:
[----:B------:R-:W0:Y:S01]  /*a560*/  LDC R3, c[0x0][0x28c] ;  /* 0x0000a300ff037b82 */ /* 0x000e220000000800 */
[----:B------:R-:W-:Y:S01]  /*a570*/  BSSY B1, `(.L_x_297) ;  /* 0x000003c000017945 */ /* 0x000fe20003800000 */
[----:B0-----:R-:W-:-:S13]  /*a580*/  ISETP.LT.OR P6, PT, R3, 0x1, !P6 ;  /* 0x000000010300780c */ /* 0x001fda00077c1670 */
[----:B------:R-:W-:Y:S05]  /*a590*/  @P6 BRA `(.L_x_298) ;  /* 0x0000000000e46947 */ /* 0x000fea0003800000 */
[----:B------:R-:W-:Y:S02]  /*a5a0*/  IMAD R7, R19, 0x2, R7 ;  /* 0x0000000213077824 */ /* 0x000fe400078e0207 */
[----:B------:R-:W-:Y:S02]  /*a5b0*/  IMAD.SHL.U32 R22, R22, 0x100, RZ ;  /* 0x0000010016167824 */ /* 0x000fe400078e00ff */
[----:B------:R-:W-:Y:S02]  /*a5c0*/  IMAD.MOV.U32 R14, RZ, RZ, RZ ;  /* 0x000000ffff0e7224 */ /* 0x000fe400078e00ff */
[----:B------:R-:W-:Y:S02]  /*a5d0*/  IMAD.U32 R15, RZ, RZ, UR22 ;  /* 0x00000016ff0f7e24 */ /* 0x000fe4000f8e00ff */
[----:B------:R-:W-:Y:S02]  /*a5e0*/  IMAD.MOV.U32 R3, RZ, RZ, R0 ;  /* 0x000000ffff037224 */ /* 0x000fe400078e0000 */
[----:B------:R-:W-:-:S02]  /*a5f0*/  IMAD.MOV.U32 R4, RZ, RZ, R8 ;  /* 0x000000ffff047224 */ /* 0x000fc400078e0008 */
[----:B------:R-:W-:-:S07]  /*a600*/  IMAD.SHL.U32 R11, R7, 0x20, RZ ;  /* 0x00000020070b7824 */ /* 0x000fce00078e00ff */
.L_x_302:
[----:B------:R-:W0:Y:S01]  /*a610*/  S2UR UR4, SR_CgaCtaId ;  /* 0x00000000000479c3 */ /* 0x000e220000008800 */
[----:B------:R-:W-:Y:S02]  /*a620*/  MOV R10, 0x400 ;  /* 0x00000400000a7802 */ /* 0x000fe40000000f00 */
[----:B------:R-:W-:Y:S01]  /*a630*/  SHF.L.U32 R5, R3, 0x1f, RZ ;  /* 0x0000001f03057819 */ /* 0x000fe200000006ff */
[----:B0-----:R-:W-:-:S05]  /*a640*/  IMAD.U32 R7, RZ, RZ, UR4 ;  /* 0x00000004ff077e24 */ /* 0x001fca000f8e00ff */
[----:B------:R-:W-:Y:S02]  /*a650*/  LEA R13, R7, R10, 0x18 ;  /* 0x0000000a070d7211 */ /* 0x000fe400078ec0ff */
[----:B------:R-:W0:Y:S03]  /*a660*/  @!P2 LDC R10, c[0x0][0x500] ;  /* 0x00014000ff0aab82 */ /* 0x000e260000000800 */
[----:B------:R-:W-:-:S04]  /*a670*/  IMAD R12, R4, 0x8, R13 ;  /* 0x00000008040c7824 */ /* 0x000fc800078e020d */
[----:B------:R-:W1:Y:S02]  /*a680*/  SYNCS.PHASECHK.TRANS64.TRYWAIT P1, [R12+URZ+0x28], R5 ;  /* 0x000028050c0075a7 */ /* 0x000e64000802017f */
[----:B-1----:R-:W-:Y:S05]  /*a690*/  @!P1 BRA `(.L_x_299) ;  /* 0x0000000c00e49947 */ /* 0x002fea0003800000 */
.L_x_322:
[----:B-1----:R-:W-:Y:S01]  /*a6a0*/  PRMT R5, R6, 0x9910, RZ ;  /* 0x0000991006057816 */ /* 0x002fe200000000ff */
[----:B0-----:R0:W-:Y:S03]  /*a6b0*/  @!P2 SYNCS.ARRIVE.TRANS64 RZ, [R12+URZ], R10 ;  /* 0x0000000a0cffa9a7 */ /* 0x0011e6000800003f */
[----:B------:R-:W-:-:S13]  /*a6c0*/  ISETP.NE.AND P1, PT, R5, 0x2, PT ;  /* 0x000000020500780c */ /* 0x000fda0003f25270 */
[----:B0-----:R-:W-:Y:S05]  /*a6d0*/  @P1 BRA `(.L_x_300) ;  /* 0x0000000000041947 */ /* 0x001fea0003800000 */
[----:B------:R-:W-:Y:S01]  /*a6e0*/  BPT.TRAP 0x1 ;  /* 0x000000040000795c */ /* 0x000fe20000300000 */
.L_x_300:
[----:B------:R-:W-:Y:S05]  /*a6f0*/  @P0 BRA `(.L_x_301) ;  /* 0x0000000000040947 */ /* 0x000fea0003800000 */
[----:B------:R-:W-:Y:S01]  /*a700*/  BPT.TRAP 0x1 ;  /* 0x000000040000795c */ /* 0x000fe20000300000 */
.L_x_301:
[----:B------:R-:W-:Y:S01]  /*a710*/  IMAD R5, R4, 0x2, R7 ;  /* 0x0000000204057824 */ /* 0x000fe200078e0207 */
[----:B------:R-:W-:Y:S01]  /*a720*/  R2UR UR9, R12 ;  /* 0x000000000c0972ca */ /* 0x000fe200000e0000 */
[----:B------:R-:W-:Y:S01]  /*a730*/  VIADD R15, R15, 0xffffffff ;  /* 0xffffffff0f0f7836 */ /* 0x000fe20000000000 */
[----:B------:R-:W-:Y:S01]  /*a740*/  UIADD3 UR4, UP0, UR20, 0xf0, URZ ;  /* 0x000000f014047890 */ /* 0x000fe2000ff1e03f */
[----:B------:R-:W-:Y:S01]  /*a750*/  IMAD.SHL.U32 R5, R5, 0x400, RZ ;  /* 0x0000040005057824 */ /* 0x000fe200078e00ff */
[----:B------:R-:W-:Y:S01]  /*a760*/  R2UR UR11, R11 ;  /* 0x000000000b0b72ca */ /* 0x000fe200000e0000 */
[----:B------:R-:W-:Y:S01]  /*a770*/  UIADD3 UR24, UP1, UR20, 0x1f0, URZ ;  /* 0x000001f014187890 */ /* 0x000fe2000ff3e03f */
[----:B------:R-:W-:Y:S01]  /*a780*/  R2UR UR10, R14 ;  /* 0x000000000e0a72ca */ /* 0x000fe200000e0000 */
[--C-:B------:R-:W-:Y:S01]  /*a790*/  IMAD R5, R5, 0x2, R13.reuse ;  /* 0x0000000205057824 */ /* 0x100fe200078e020d */
[----:B------:R-:W-:Y:S01]  /*a7a0*/  R2UR UR12, R2 ;  /* 0x00000000020c72ca */ /* 0x000fe200000e0000 */
[----:B------:R-:W-:Y:S01]  /*a7b0*/  IMAD R13, R4, 0x4000, R13 ;  /* 0x00004000040d7824 */ /* 0x000fe200078e020d */
[----:B------:R-:W-:Y:S01]  /*a7c0*/  R2UR UR18, R22 ;  /* 0x00000000161272ca */ /* 0x000fe200000e0000 */
[----:B------:R-:W-:Y:S01]  /*a7d0*/  VIADD R4, R4, 0x1 ;  /* 0x0000000104047836 */ /* 0x000fe20000000000 */
[----:B------:R-:W-:Y:S01]  /*a7e0*/  R2UR UR5, R5 ;  /* 0x00000000050572ca */ /* 0x000fe200000e0000 */
[----:B------:R-:W-:Y:S01]  /*a7f0*/  UIADD3.X UR25, URZ, UR21, URZ, UP1, !UPT ;  /* 0x000000153f197290 */ /* 0x000fe20008ffe43f */
[----:B------:R-:W-:Y:S01]  /*a800*/  R2UR UR8, R13 ;  /* 0x000000000d0872ca */ /* 0x000fe200000e0000 */
[----:B------:R-:W-:Y:S01]  /*a810*/  UMOV UR19, 0x30000 ;  /* 0x0003000000137882 */ /* 0x000fe20000000000 */
[----:B------:R-:W-:Y:S01]  /*a820*/  ISETP.GT.AND P3, PT, R15, 0x1, PT ;  /* 0x000000010f00780c */ /* 0x000fe20003f64270 */
[----:B------:R-:W-:Y:S01]  /*a830*/  UMOV UR6, 0x0 ;  /* 0x0000000000067882 */ /* 0x000fe20000000000 */
[----:B------:R-:W-:Y:S01]  /*a840*/  UMOV UR7, 0x10000000 ;  /* 0x1000000000077882 */ /* 0x000fe20000000000 */
[----:B------:R-:W-:Y:S01]  /*a850*/  ISETP.NE.AND P1, PT, R4, 0x5, PT ;  /* 0x000000050400780c */ /* 0x000fe20003f25270 */
[----:B------:R-:W-:-:S03]  /*a860*/  VIADD R14, R14, 0x20 ;  /* 0x000000200e0e7836 */ /* 0x000fc60000000000 */
[----:B------:R-:W-:Y:S02]  /*a870*/  SEL R10, RZ, 0x1, P1 ;  /* 0x00000001ff0a7807 */ /* 0x000fe40000800000 */
[----:B------:R-:W-:Y:S01]  /*a880*/  UIADD3 UR13, UR5, 0x180, URZ ;  /* 0x00000180050d7890 */ /* 0x000fe2000fffe03f */
[----:B------:R-:W-:Y:S01]  /*a890*/  SEL R4, R4, RZ, P1 ;  /* 0x000000ff04047207 */ /* 0x000fe20000800000 */
[----:B------:R-:W-:Y:S01]  /*a8a0*/  UIADD3.X UR5, URZ, UR21, URZ, UP0, !UPT ;  /* 0x000000153f057290 */ /* 0x000fe200087fe43f */
[----:B------:R-:W-:Y:S01]  /*a8b0*/  LOP3.LUT R3, R3, R10, RZ, 0x3c, !PT ;  /* 0x0000000a03037212 */ /* 0x000fe200078e3cff */
[----:B------:R-:W-:-:S03]  /*a8c0*/  UIADD3 UR14, UR8, 0x5180, URZ ;  /* 0x00005180080e7890 */ /* 0x000fc6000fffe03f */
[----:B------:R-:W-:-:S04]  /*a8d0*/  UMOV UR8, UR13 ;  /* 0x0000000d00087c82 */ /* 0x000fc80008000000 */
[----:B------:R0:W-:Y:S02]  /*a8e0*/  UTMALDG.3D.MULTICAST [UR8], [UR4], UR19, desc[UR6] ;  /* 0x00000608040073b4 */ /* 0x0001e40008011813 */
[----:B0-----:R-:W-:Y:S01]  /*a8f0*/  UMOV UR8, UR14 ;  /* 0x0000000e00087c82 */ /* 0x001fe20008000000 */
[----:B------:R-:W-:Y:S02]  /*a900*/  UMOV UR11, UR18 ;  /* 0x00000012000b7c82 */ /* 0x000fe40008000000 */
[----:B------:R0:W-:Y:S02]  /*a910*/  UTMALDG.3D [UR8], [UR24], desc[UR6] ;  /* 0x00000608180075b4 */ /* 0x0001e40008011000 */
[----:B0-----:R-:W-:Y:S05]  /*a920*/  @P3 BRA `(.L_x_302) ;  /* 0xfffffffc00383947 */ /* 0x001fea000383ffff */
.L_x_298:
[----:B------:R-:W-:Y:S05]  /*a930*/  BSYNC B1 ;  /* 0x0000000000017941 */ /* 0x000fea0003800000 */
.L_x_297:
[----:B------:R-:W2:Y:S01]  /*a940*/  LDL.64 R12, [R1] ;  /* 0x00000000010c7983 */ /* 0x000ea20000100a00 */
[----:B------:R-:W-:Y:S01]  /*a950*/  LOP3.LUT P4, RZ, R9, 0xff, RZ, 0xc0, !PT ;  /* 0x000000ff09ff7812 */ /* 0x000fe2000788c0ff */
[----:B------:R-:W-:Y:S01]  /*a960*/  VIADD R8, R8, UR40 ;  /* 0x0000002808087c36 */ /* 0x000fe20008000000 */
[----:B------:R-:W-:Y:S01]  /*a970*/  ULDC.64 UR4, c[0x0][0x650] ;  /* 0x0001940000047ab9 */ /* 0x000fe20000000a00 */
[----:B------:R-:W-:Y:S01]  /*a980*/  IMAD.U32 R5, RZ, RZ, UR40 ;  /* 0x00000028ff057e24 */ /* 0x000fe2000f8e00ff */
[----:B------:R-:W-:Y:S01]  /*a990*/  UISETP.GE.U32.AND UP0, UPT, UR40, 0x5, UPT ;  /* 0x000000052800788c */ /* 0x000fe2000bf06070 */
[----:B------:R-:W-:Y:S01]  /*a9a0*/  BSSY B1, `(.L_x_303) ;  /* 0x000006f000017945 */ /* 0x000fe20003800000 */
[----:B------:R-:W-:Y:S01]  /*a9b0*/  ISETP.GT.U32.AND P1, PT, R8, 0x4, PT ;  /* 0x000000040800780c */ /* 0x000fe20003f24070 */
[----:B------:R-:W-:Y:S01]  /*a9c0*/  IMAD.MOV.U32 R19, RZ, RZ, -0x1 ;  /* 0xffffffffff137424 */ /* 0x000fe200078e00ff */
[----:B------:R-:W-:Y:S01]  /*a9d0*/  PRMT R9, RZ, 0x7610, R9 ;  /* 0x00007610ff097816 */ /* 0x000fe20000000009 */
[----:B------:R-:W-:Y:S01]  /*a9e0*/  IMAD.MOV.U32 R22, RZ, RZ, -0x1 ;  /* 0xffffffffff167424 */ /* 0x000fe200078e00ff */
[----:B------:R-:W-:-:S02]  /*a9f0*/  ISETP.LT.U32.AND P1, PT, R5, 0x5, P1 ;  /* 0x000000050500780c */ /* 0x000fc40000f21070 */
[----:B------:R-:W-:Y:S01]  /*aa00*/  PLOP3.LUT P3, PT, PT, PT, UP0, 0x80, 0x0 ;  /* 0x000000000000781c */ /* 0x000fe20003f6f008 */
[----:B------:R-:W0:Y:S01]  /*aa10*/  @P4 S2R R7, SR_CgaCtaId ;  /* 0x0000000000074919 */ /* 0x000e220000008800 */
[----:B------:R-:W-:-:S04]  /*aa20*/  @P4 MOV R2, 0x400 ;  /* 0x0000040000024802 */ /* 0x000fc80000000f00 */
[----:B0-----:R-:W-:Y:S01]  /*aa30*/  @P4 LEA R4, R7, R2, 0x18 ;  /* 0x0000000207044211 */ /* 0x001fe200078ec0ff */
[----:B------:R-:W-:-:S03]  /*aa40*/  IMAD.WIDE.U32 R2, R8, -0x33333333, RZ ;  /* 0xcccccccd08027825 */ /* 0x000fc600078e00ff */
[----:B------:R0:W-:Y:S01]  /*aa50*/  @P4 SYNCS.ARRIVE.TRANS64.A1T0 RZ, [R4+URZ+0x88], RZ ;  /* 0x000088ff04ff49a7 */ /* 0x0001e2000810003f */
[----:B------:R-:W-:Y:S01]  /*aa60*/  IMAD.MOV.U32 R2, RZ, RZ, -0x1 ;  /* 0xffffffffff027424 */ /* 0x000fe200078e00ff */
[----:B------:R-:W-:Y:S02]  /*aa70*/  SHF.R.U32.HI R5, RZ, 0x2, R3 ;  /* 0x00000002ff057819 */ /* 0x000fe40000011603 */
[----:B------:R-:W-:-:S03]  /*aa80*/  SEL R3, RZ, 0x1, !P1 ;  /* 0x00000001ff037807 */ /* 0x000fc60004800000 */
[----:B------:R-:W-:Y:S01]  /*aa90*/  IMAD R8, R5, -0x5, R8 ;  /* 0xfffffffb05087824 */ /* 0x000fe200078e0208 */
[----:B------:R-:W-:Y:S02]  /*aaa0*/  LOP3.LUT R0, R0, R3, RZ, 0x3c, !PT ;  /* 0x0000000300007212 */ /* 0x000fe400078e3cff */
[----:B------:R-:W-:Y:S02]  /*aab0*/  PRMT R3, RZ, 0x7610, R3 ;  /* 0x00007610ff037816 */ /* 0x000fe40000000003 */
[----:B------:R-:W-:Y:S02]  /*aac0*/  @P3 LOP3.LUT R0, R0, 0x1, R5, 0x78, !PT ;  /* 0x0000000100003812 */ /* 0x000fe400078e7805 */
[----:B--2---:R-:W-:-:S04]  /*aad0*/  IADD3 R18, P4, R18, R12, RZ ;  /* 0x0000000c12127210 */ /* 0x004fc80007f9e0ff */
[----:B------:R-:W-:Y:S01]  /*aae0*/  ISETP.GE.U32.AND P1, PT, R18, UR4, PT ;  /* 0x0000000412007c0c */ /* 0x000fe2000bf26070 */
[----:B------:R-:W-:-:S05]  /*aaf0*/  IMAD.X R17, R17, 0x1, R23, P4 ;  /* 0x0000000111117824 */ /* 0x000fca00020e0617 */
[----:B------:R-:W-:-:S13]  /*ab00*/  ISETP.GE.U32.AND.EX P1, PT, R17, UR5, PT, P1 ;  /* 0x0000000511007c0c */ /* 0x000fda000bf26110 */
[----:B0-----:R-:W-:Y:S05]  /*ab10*/  @P1 BRA `(.L_x_304) ;  /* 0x00000004005c1947 */ /* 0x001fea0003800000 */
[----:B------:R-:W0:Y:S01]  /*ab20*/  S2R R12, SR_CTAID.X ;  /* 0x00000000000c7919 */ /* 0x000e220000002500 */
[----:B------:R-:W-:Y:S01]  /*ab30*/  ULDC.64 UR4, c[0x0][0x628] ;  /* 0x00018a0000047ab9 */ /* 0x000fe20000000a00 */
[----:B------:R-:W1:Y:S01]  /*ab40*/  LDC R13, c[0x0][0x144] ;  /* 0x00005100ff0d7b82 */ /* 0x000e620000000800 */
[----:B------:R-:W-:Y:S01]  /*ab50*/  ISETP.NE.U32.AND P1, PT, RZ, UR4, PT ;  /* 0x00000004ff007c0c */ /* 0x000fe2000bf25070 */
[----:B------:R-:W2:Y:S01]  /*ab60*/  S2R R10, SR_CTAID.Y ;  /* 0x00000000000a7919 */ /* 0x000ea20000002600 */
[----:B------:R-:W-:Y:S01]  /*ab70*/  ULDC UR7, c[0x0][0x630] ;  /* 0x00018c0000077ab9 */ /* 0x000fe20000000800 */
[----:B------:R-:W-:Y:S01]  /*ab80*/  ULDC UR8, c[0x0][0x150] ;  /* 0x0000540000087ab9 */ /* 0x000fe20000000800 */
[----:B------:R-:W-:Y:S01]  /*ab90*/  ISETP.NE.AND.EX P1, PT, RZ, UR5, PT, P1 ;  /* 0x00000005ff007c0c */ /* 0x000fe2000bf25310 */
[----:B------:R-:W-:Y:S02]  /*aba0*/  IMAD.MOV.U32 R2, RZ, RZ, R18 ;  /* 0x000000ffff027224 */ /* 0x000fe400078e0012 */
[----:B------:R-:W-:Y:S01]  /*abb0*/  IMAD.MOV.U32 R3, RZ, RZ, R17 ;  /* 0x000000ffff037224 */ /* 0x000fe200078e0011 */
[----:B0-----:R-:W-:-:S09]  /*abc0*/  I2FP.F32.U32 R14, R12 ;  /* 0x0000000c000e7245 */ /* 0x001fd20000201000 */
[----:B------:R-:W-:Y:S05]  /*abd0*/  @!P1 BRA `(.L_x_305) ;  /* 0x0000000000289947 */ /* 0x000fea0003800000 */
[----:B------:R-:W-:Y:S02]  /*abe0*/  ULDC UR6, c[0x0][0x634] ;  /* 0x00018d0000067ab9 */ /* 0x000fe40000000800 */
[----:B------:R-:W-:-:S05]  /*abf0*/  IADD3 R3, P1, R18, UR6, RZ ;  /* 0x0000000612037c10 */ /* 0x000fca000ff3e0ff */
[----:B------:R-:W-:-:S04]  /*ac00*/  IMAD.X R11, RZ, RZ, R17, P1 ;  /* 0x000000ffff0b7224 */ /* 0x000fc800008e0611 */
[----:B------:R-:W-:-:S04]  /*ac10*/  IMAD.WIDE.U32 R4, R11, UR4, RZ ;  /* 0x000000040b047c25 */ /* 0x000fc8000f8e00ff */
[----:B------:R-:W-:-:S04]  /*ac20*/  IMAD.WIDE.U32 R4, P1, R3, UR5, R4 ;  /* 0x0000000503047c25 */ /* 0x000fc8000f820004 */
[----:B------:R-:W-:-:S04]  /*ac30*/  IMAD.WIDE.U32 R2, R3, UR4, RZ ;  /* 0x0000000403027c25 */ /* 0x000fc8000f8e00ff */
[----:B------:R-:W-:Y:S01]  /*ac40*/  IMAD.MOV.U32 R2, RZ, RZ, R5 ;  /* 0x000000ffff027224 */ /* 0x000fe200078e0005 */
[----:B------:R-:W-:Y:S01]  /*ac50*/  IADD3 RZ, P3, R3, R4, RZ ;  /* 0x0000000403ff7210 */ /* 0x000fe20007f7e0ff */
[----:B------:R-:W-:-:S04]  /*ac60*/  IMAD.X R3, RZ, RZ, RZ, P1 ;  /* 0x000000ffff037224 */ /* 0x000fc800008e06ff */
[----:B------:R-:W-:-:S08]  /*ac70*/  IMAD.WIDE.U32.X R2, R11, UR5, R2, P3 ;  /* 0x000000050b027c25 */ /* 0x000fd000098e0402 */
.L_x_305:
[----:B------:R-:W-:Y:S01]  /*ac80*/  FMUL R14, R14, UR8 ;  /* 0x000000080e0e7c20 */ /* 0x000fe20008400000 */
[--C-:B------:R-:W-:Y:S01]  /*ac90*/  SHF.R.U64 R11, R2, UR7, R3.reuse ;  /* 0x00000007020b7c19 */ /* 0x100fe20008001203 */
[----:B------:R-:W-:Y:S01]  /*aca0*/  ULDC.64 UR4, c[0x0][0x620] ;  /* 0x0001880000047ab9 */ /* 0x000fe20000000a00 */
[----:B------:R-:W-:Y:S01]  /*acb0*/  SHF.R.U32.HI R2, RZ, UR7, R3 ;  /* 0x00000007ff027c19 */ /* 0x000fe20008011603 */
[----:B------:R-:W-:Y:S01]  /*acc0*/  IMAD.MOV.U32 R3, RZ, RZ, R17 ;  /* 0x000000ffff037224 */ /* 0x000fe200078e0011 */
[----:B------:R-:W-:Y:S01]  /*acd0*/  IADD3 R15, P1, RZ, -R11, RZ ;  /* 0x8000000bff0f7210 */ /* 0x000fe20007f3e0ff */
[----:B------:R-:W0:Y:S01]  /*ace0*/  F2I.U32.TRUNC.NTZ R14, R14 ;  /* 0x0000000e000e7305 */ /* 0x000e22000020f000 */
[----:B------:R-:W-:-:S03]  /*acf0*/  ULDC.64 UR6, c[0x0][0x640] ;  /* 0x0001900000067ab9 */ /* 0x000fc60000000a00 */
[----:B------:R-:W-:Y:S01]  /*ad00*/  IMAD.X R2, RZ, RZ, ~R2, P1 ;  /* 0x000000ffff027224 */ /* 0x000fe200008e0e02 */
[----:B------:R-:W-:-:S03]  /*ad10*/  ISETP.NE.U32.AND P1, PT, RZ, UR6, PT ;  /* 0x00000006ff007c0c */ /* 0x000fc6000bf25070 */
[----:B------:R-:W-:Y:S01]  /*ad20*/  IMAD R2, R2, UR4, RZ ;  /* 0x0000000402027c24 */ /* 0x000fe2000f8e02ff */
[----:B------:R-:W-:-:S03]  /*ad30*/  ISETP.NE.AND.EX P1, PT, RZ, UR7, PT, P1 ;  /* 0x00000007ff007c0c */ /* 0x000fc6000bf25310 */
[C---:B------:R-:W-:Y:S01]  /*ad40*/  IMAD R5, R15.reuse, UR5, R2 ;  /* 0x000000050f057c24 */ /* 0x040fe2000f8e0202 */
[----:B------:R-:W-:Y:S01]  /*ad50*/  ULDC UR5, c[0x0][0x154] ;  /* 0x0000550000057ab9 */ /* 0x000fe20000000800 */
[----:B------:R-:W-:Y:S02]  /*ad60*/  IMAD.MOV.U32 R2, RZ, RZ, R18 ;  /* 0x000000ffff027224 */ /* 0x000fe400078e0012 */
[----:B0-----:R-:W-:Y:S02]  /*ad70*/  IMAD.MOV R4, RZ, RZ, -R14 ;  /* 0x000000ffff047224 */ /* 0x001fe400078e0a0e */
[----:B------:R-:W-:Y:S01]  /*ad80*/  IMAD.WIDE.U32 R2, R15, UR4, R2 ;  /* 0x000000040f027c25 */ /* 0x000fe2000f8e0002 */
[----:B------:R-:W-:-:S03]  /*ad90*/  ULDC UR4, c[0x0][0x618] ;  /* 0x0001860000047ab9 */ /* 0x000fc60000000800 */
[----:B-1----:R-:W-:Y:S01]  /*ada0*/  IMAD R12, R13, R4, R12 ;  /* 0x000000040d0c7224 */ /* 0x002fe200078e020c */
[----:B--2---:R-:W-:Y:S01]  /*adb0*/  I2FP.F32.U32 R4, R10 ;  /* 0x0000000a00047245 */ /* 0x004fe20000201000 */
[----:B------:R-:W0:Y:S01]  /*adc0*/  LDC R13, c[0x0][0x148] ;  /* 0x00005200ff0d7b82 */ /* 0x000e220000000800 */
[----:B------:R-:W-:-:S03]  /*add0*/  IMAD.IADD R3, R3, 0x1, R5 ;  /* 0x0000000103037824 */ /* 0x000fc600078e0205 */
[----:B------:R-:W-:Y:S02]  /*ade0*/  FMUL R4, R4, UR5 ;  /* 0x0000000504047c20 */ /* 0x000fe40008400000 */
[--C-:B------:R-:W-:Y:S02]  /*adf0*/  SHF.R.U64 R14, R2, UR4, R3.reuse ;  /* 0x00000004020e7c19 */ /* 0x100fe40008001203 */
[----:B------:R-:W-:Y:S01]  /*ae00*/  SHF.R.U32.HI R3, RZ, UR4, R3 ;  /* 0x00000004ff037c19 */ /* 0x000fe20008011603 */
[----:B------:R1:W2:Y:S01]  /*ae10*/  F2I.U32.TRUNC.NTZ R20, R4 ;  /* 0x0000000400147305 */ /* 0x0002a2000020f000 */
[----:B------:R-:W-:Y:S02]  /*ae20*/  ULDC UR4, c[0x0][0x608] ;  /* 0x0001820000047ab9 */ /* 0x000fe40000000800 */
[--C-:B------:R-:W-:Y:S02]  /*ae30*/  SHF.R.U64 R19, R14, UR4, R3.reuse ;  /* 0x000000040e137c19 */ /* 0x100fe40008001203 */
[----:B------:R-:W-:Y:S01]  /*ae40*/  SHF.R.U32.HI R2, RZ, UR4, R3 ;  /* 0x00000004ff027c19 */ /* 0x000fe20008011603 */
[----:B------:R-:W-:-:S03]  /*ae50*/  ULDC UR4, c[0x0][0x658] ;  /* 0x0001960000047ab9 */ /* 0x000fc60000000800 */
[--C-:B------:R-:W-:Y:S02]  /*ae60*/  SHF.R.U64 R15, R19, UR4, R2.reuse ;  /* 0x00000004130f7c19 */ /* 0x100fe40008001202 */
[----:B------:R-:W-:-:S03]  /*ae70*/  SHF.R.U32.HI R21, RZ, UR4, R2 ;  /* 0x00000004ff157c19 */ /* 0x000fc60008011602 */
[----:B------:R-:W-:Y:S02]  /*ae80*/  IMAD.MOV.U32 R2, RZ, RZ, R15 ;  /* 0x000000ffff027224 */ /* 0x000fe400078e000f */
[----:B------:R-:W-:Y:S01]  /*ae90*/  IMAD.MOV.U32 R3, RZ, RZ, R21 ;  /* 0x000000ffff037224 */ /* 0x000fe200078e0015 */
[----:B-12---:R-:W-:Y:S06]  /*aea0*/  @!P1 BRA `(.L_x_306) ;  /* 0x0000000000289947 */ /* 0x006fec0003800000 */
        /* <DEDUP_REMOVED lines=10> */
.L_x_306:
[----:B------:R-:W1:Y:S01]  /*af50*/  LDC R4, c[0x0][0x65c] ;  /* 0x00019700ff047b82 */ /* 0x000e620000000800 */
[----:B------:R-:W-:Y:S01]  /*af60*/  ULDC UR4, c[0x0][0x648] ;  /* 0x0001920000047ab9 */ /* 0x000fe20000000800 */
[----:B------:R-:W-:Y:S01]  /*af70*/  LOP3.LUT R19, R19, UR16, RZ, 0xc0, !PT ;  /* 0x0000001013137c12 */ /* 0x000fe2000f8ec0ff */
[----:B------:R-:W-:Y:S01]  /*af80*/  IMAD.MOV R20, RZ, RZ, -R20 ;  /* 0x000000ffff147224 */ /* 0x000fe200078e0a14 */
[----:B------:R-:W-:Y:S01]  /*af90*/  SHF.R.U64 R2, R2, UR4, R3 ;  /* 0x0000000402027c19 */ /* 0x000fe20008001203 */
[----:B------:R-:W-:Y:S01]  /*afa0*/  ULDC UR4, c[0x0][0x638] ;  /* 0x00018e0000047ab9 */ /* 0x000fe20000000800 */
[----:B------:R-:W-:Y:S01]  /*afb0*/  LOP3.LUT R14, R14, UR15, RZ, 0xc0, !PT ;  /* 0x0000000f0e0e7c12 */ /* 0x000fe2000f8ec0ff */
[----:B------:R-:W-:Y:S01]  /*afc0*/  ULDC UR5, c[0x0][0x610] ;  /* 0x0001840000057ab9 */ /* 0x000fe20000000800 */
[----:B------:R-:W-:Y:S02]  /*afd0*/  IMAD.MOV.U32 R3, RZ, RZ, 0x1 ;  /* 0x00000001ff037424 */ /* 0x000fe400078e00ff */
[----:B------:R-:W-:Y:S01]  /*afe0*/  IMAD R19, R2, UR17, R19 ;  /* 0x0000001102137c24 */ /* 0x000fe2000f8e0213 */
[----:B-1----:R-:W-:Y:S01]  /*aff0*/  ISETP.NE.AND P1, PT, R4, 0x1, PT ;  /* 0x000000010400780c */ /* 0x002fe20003f25270 */
[----:B------:R-:W-:-:S02]  /*b000*/  IMAD.MOV R4, RZ, RZ, -R2 ;  /* 0x000000ffff047224 */ /* 0x000fc400078e0a02 */
[----:B------:R-:W-:Y:S02]  /*b010*/  IMAD.MOV.U32 R2, RZ, RZ, R11 ;  /* 0x000000ffff027224 */ /* 0x000fe400078e000b */
[----:B------:R-:W-:Y:S01]  /*b020*/  IMAD R15, R4, UR4, R15 ;  /* 0x00000004040f7c24 */ /* 0x000fe2000f8e020f */
[----:B------:R-:W-:-:S03]  /*b030*/  ULDC UR4, c[0x0][0x600] ;  /* 0x0001800000047ab9 */ /* 0x000fc60000000800 */
[----:B------:R-:W-:-:S04]  /*b040*/  IMAD R15, R15, UR4, R14 ;  /* 0x000000040f0f7c24 */ /* 0x000fc8000f8e020e */
[----:B0-----:R-:W-:-:S04]  /*b050*/  @P1 IMAD R12, R13, R20, R10 ;  /* 0x000000140d0c1224 */ /* 0x001fc800078e020a */
[----:B------:R-:W-:-:S05]  /*b060*/  IMAD R12, R19, UR5, R12 ;  /* 0x00000005130c7c24 */ /* 0x000fca000f8e020c */
[----:B------:R-:W-:Y:S02]  /*b070*/  SEL R22, R15, R12, !P1 ;  /* 0x0000000c0f167207 */ /* 0x000fe40004800000 */
[----:B------:R-:W-:-:S07]  /*b080*/  SEL R19, R12, R15, !P1 ;  /* 0x0000000f0c137207 */ /* 0x000fce0004800000 */
.L_x_304:
[----:B------:R-:W-:Y:S05]  /*b090*/  BSYNC B1 ;  /* 0x0000000000017941 */ /* 0x000fea0003800000 */
.L_x_303:
[----:B------:R-:W-:-:S13]  /*b0a0*/  LOP3.LUT P1, RZ, R3, 0xff, RZ, 0xc0, !PT ;  /* 0x000000ff03ff7812 */ /* 0x000fda000782c0ff */
[----:B------:R-:W-:Y:S05]  /*b0b0*/  @P1 BRA `(.L_x_307) ;  /* 0xfffffff4001c1947 */ /* 0x000fea000383ffff */
[----:B------:R-:W-:Y:S05]  /*b0c0*/  BSYNC B0 ;  /* 0x0000000000007941 */ /* 0x000fea0003800000 */
.L_x_295:
[----:B------:R-:W-:-:S03]  /*b0d0*/  UMOV UR4, 0xffffffff ;  /* 0xffffffff00047882 */ /* 0x000fc60000000000 */
[----:B------:R-:W-:Y:S05]  /*b0e0*/  BRA.DIV UR4, `(.L_x_308) ;  /* 0x0000000604647947 */ /* 0x000fea000b800000 */
[----:B------:R-:W-:-:S13]  /*b0f0*/  ELECT P6, URZ, PT ;  /* 0x00000000003f782f */ /* 0x000fda00038c0000 */
.L_x_325:
[----:B------:R-:W-:Y:S04]  /*b100*/  BSSY B0, `(.L_x_309) ;  /* 0x0000034000007945 */ /* 0x000fe80003800000 */
[----:B------:R-:W-:Y:S05]  /*b110*/  @!P6 BRA `(.L_x_310) ;  /* 0x0000000000c8e947 */ /* 0x000fea0003800000 */
[----:B------:R-:W-:-:S04]  /*b120*/  LOP3.LUT R16, R16, 0x2, RZ, 0xfc, !PT ;  /* 0x0000000210107812 */ /* 0x000fc800078efcff */
[----:B------:R-:W-:-:S13]  /*b130*/  ISETP.NE.AND P0, PT, R16, 0x3, PT ;  /* 0x000000031000780c */ /* 0x000fda0003f05270 */
[----:B------:R-:W-:Y:S05]  /*b140*/  @!P0 BRA `(.L_x_311) ;  /* 0x0000000000048947 */ /* 0x000fea0003800000 */
[----:B------:R-:W-:Y:S01]  /*b150*/  BPT.TRAP 0x1 ;  /* 0x000000040000795c */ /* 0x000fe20000300000 */
.L_x_311:
[----:B------:R-:W0:Y:S01]  /*b160*/  S2R R3, SR_CgaCtaId ;  /* 0x0000000000037919 */ /* 0x000e220000008800 */
[----:B------:R-:W-:-:S04]  /*b170*/  MOV R2, 0x400 ;  /* 0x0000040000027802 */ /* 0x000fc80000000f00 */
[----:B0-----:R-:W-:Y:S02]  /*b180*/  LEA R3, R3, R2, 0x18 ;  /* 0x0000000203037211 */ /* 0x001fe400078ec0ff */
[----:B------:R-:W-:-:S03]  /*b190*/  SHF.L.U32 R2, R0, 0x1f, RZ ;  /* 0x0000001f00027819 */ /* 0x000fc600000006ff */
[----:B------:R-:W-:-:S04]  /*b1a0*/  VIADD R3, R3, 0x28 ;  /* 0x0000002803037836 */ /* 0x000fc80000000000 */
[C---:B------:R-:W-:Y:S02]  /*b1b0*/  IMAD R7, R8.reuse, 0x8, R3 ;  /* 0x0000000808077824 */ /* 0x040fe400078e0203 */
[----:B------:R-:W-:Y:S02]  /*b1c0*/  VIADD R8, R8, 0x1 ;  /* 0x0000000108087836 */ /* 0x000fe40000000000 */
[----:B------:R-:W0:Y:S03]  /*b1d0*/  SYNCS.PHASECHK.TRANS64.TRYWAIT P0, [R7+URZ], R2 ;  /* 0x00000002070075a7 */ /* 0x000e26000800017f */
[----:B------:R-:W-:-:S04]  /*b1e0*/  ISETP.NE.AND P1, PT, R8, 0x5, PT ;  /* 0x000000050800780c */ /* 0x000fc80003f25270 */
[----:B------:R-:W-:Y:S02]  /*b1f0*/  SEL R5, RZ, 0x1, P1 ;  /* 0x00000001ff057807 */ /* 0x000fe40000800000 */
[----:B------:R-:W-:Y:S02]  /*b200*/  SEL R8, R8, RZ, P1 ;  /* 0x000000ff08087207 */ /* 0x000fe40000800000 */
[----:B------:R-:W-:-:S03]  /*b210*/  LOP3.LUT R5, R0, R5, RZ, 0x3c, !PT ;  /* 0x0000000500057212 */ /* 0x000fc600078e3cff */
[----:B------:R-:W-:Y:S01]  /*b220*/  IMAD R9, R8, 0x8, R3 ;  /* 0x0000000808097824 */ /* 0x000fe200078e0203 */
[----:B------:R-:W-:Y:S01]  /*b230*/  SHF.L.U32 R4, R5, 0x1f, RZ ;  /* 0x0000001f05047819 */ /* 0x000fe200000006ff */
[----:B0-----:R-:W-:Y:S06]  /*b240*/  @!P0 BRA `(.L_x_312) ;  /* 0x00000004002c8947 */ /* 0x001fec0003800000 */
.L_x_326:
[----:B------:R-:W1:Y:S01]  /*b250*/  SYNCS.PHASECHK.TRANS64.TRYWAIT P0, [R9+URZ], R4 ;  /* 0x00000004090075a7 */ /* 0x000e62000800017f */
[----:B------:R-:W-:-:S05]  /*b260*/  VIADD R0, R8, 0x1 ;  /* 0x0000000108007836 */ /* 0x000fca0000000000 */
[----:B------:R-:W-:-:S04]  /*b270*/  ISETP.NE.AND P1, PT, R0, 0x5, PT ;  /* 0x000000050000780c */ /* 0x000fc80003f25270 */
[----:B0-----:R-:W-:Y:S02]  /*b280*/  SEL R2, RZ, 0x1, P1 ;  /* 0x00000001ff027807 */ /* 0x001fe40000800000 */
[----:B------:R-:W-:Y:S02]  /*b290*/  SEL R0, R0, RZ, P1 ;  /* 0x000000ff00007207 */ /* 0x000fe40000800000 */
[----:B------:R-:W-:-:S03]  /*b2a0*/  LOP3.LUT R7, R5, R2, RZ, 0x3c, !PT ;  /* 0x0000000205077212 */ /* 0x000fc600078e3cff */
[----:B------:R-:W-:Y:S01]  /*b2b0*/  IMAD R6, R0, 0x8, R3 ;  /* 0x0000000800067824 */ /* 0x000fe200078e0203 */
[----:B------:R-:W-:Y:S01]  /*b2c0*/  SHF.L.U32 R5, R7, 0x1f, RZ ;  /* 0x0000001f07057819 */ /* 0x000fe200000006ff */
[----:B-1----:R-:W-:Y:S06]  /*b2d0*/  @!P0 BRA `(.L_x_313) ;  /* 0x00000004001c8947 */ /* 0x002fec0003800000 */
.L_x_327:
[----:B------:R-:W1:Y:S01]  /*b2e0*/  SYNCS.PHASECHK.TRANS64.TRYWAIT P0, [R6+URZ], R5 ;  /* 0x00000005060075a7 */ /* 0x000e62000800017f */
[----:B------:R-:W-:-:S05]  /*b2f0*/  VIADD R0, R0, 0x1 ;  /* 0x0000000100007836 */ /* 0x000fca0000000000 */
[----:B------:R-:W-:-:S04]  /*b300*/  ISETP.NE.AND P1, PT, R0, 0x5, PT ;  /* 0x000000050000780c */ /* 0x000fc80003f25270 */
[----:B------:R-:W-:Y:S02]  /*b310*/  SEL R2, RZ, 0x1, P1 ;  /* 0x00000001ff027807 */ /* 0x000fe40000800000 */
[----:B------:R-:W-:Y:S02]  /*b320*/  SEL R0, R0, RZ, P1 ;  /* 0x000000ff00007207 */ /* 0x000fe40000800000 */
[----:B------:R-:W-:-:S03]  /*b330*/  LOP3.LUT R7, R7, R2, RZ, 0x3c, !PT ;  /* 0x0000000207077212 */ /* 0x000fc600078e3cff */
[----:B0-----:R-:W-:Y:S01]  /*b340*/  IMAD R9, R0, 0x8, R3 ;  /* 0x0000000800097824 */ /* 0x001fe200078e0203 */
[----:B------:R-:W-:Y:S01]  /*b350*/  SHF.L.U32 R4, R7, 0x1f, RZ ;  /* 0x0000001f07047819 */ /* 0x000fe200000006ff */
[----:B-1----:R-:W-:Y:S06]  /*b360*/  @!P0 BRA `(.L_x_314) ;  /* 0x00000004000c8947 */ /* 0x002fec0003800000 */
.L_x_328:
[----:B------:R-:W1:Y:S01]  /*b370*/  SYNCS.PHASECHK.TRANS64.TRYWAIT P0, [R9+URZ], R4 ;  /* 0x00000004090075a7 */ /* 0x000e62000800017f */
[----:B------:R-:W-:-:S05]  /*b380*/  VIADD R0, R0, 0x1 ;  /* 0x0000000100007836 */ /* 0x000fca0000000000 */
[----:B------:R-:W-:-:S04]  /*b390*/  ISETP.NE.AND P1, PT, R0, 0x5, PT ;  /* 0x000000050000780c */ /* 0x000fc80003f25270 */
[----:B------:R-:W-:Y:S02]  /*b3a0*/  SEL R2, RZ, 0x1, P1 ;  /* 0x00000001ff027807 */ /* 0x000fe40000800000 */
[----:B------:R-:W-:Y:S02]  /*b3b0*/  SEL R0, R0, RZ, P1 ;  /* 0x000000ff00007207 */ /* 0x000fe40000800000 */
[----:B------:R-:W-:Y:S01]  /*b3c0*/  LOP3.LUT R2, R7, R2, RZ, 0x3c, !PT ;  /* 0x0000000207027212 */ /* 0x000fe200078e3cff */
[----:B-1----:R-:W-:Y:S06]  /*b3d0*/  @!P0 BRA `(.L_x_315) ;  /* 0x0000000400048947 */ /* 0x002fec0003800000 */
.L_x_329:
[----:B------:R-:W-:Y:S01]  /*b3e0*/  IMAD R3, R0, 0x8, R3 ;  /* 0x0000000800037824 */ /* 0x000fe200078e0203 */
[----:B------:R-:W-:-:S07]  /*b3f0*/  SHF.L.U32 R0, R2, 0x1f, RZ ;  /* 0x0000001f02007819 */ /* 0x000fce00000006ff */
.L_x_316:
[----:B--2---:R2:W3:Y:S02]  /*b400*/  SYNCS.PHASECHK.TRANS64.TRYWAIT P0, [R3+URZ], R0 ;  /* 0x00000000030075a7 */ /* 0x0044e4000800017f */
[----:B---3--:R-:W-:Y:S05]  /*b410*/  @!P0 NANOSLEEP.SYNCS 0x989680 ;  /* 0x009896800000895d */ /* 0x008fea0003900000 */
[----:B------:R-:W3:Y:S02]  /*b420*/  @!P0 SYNCS.PHASECHK.TRANS64 P0, [R3+URZ], R0 ;  /* 0x00000000030085a7 */ /* 0x000ee4000800007f */
[----:B---3--:R-:W-:Y:S05]  /*b430*/  @!P0 BRA `(.L_x_316) ;  /* 0xfffffffc00f08947 */ /* 0x008fea000383ffff */
.L_x_310:
[----:B------:R-:W-:Y:S05]  /*b440*/  BSYNC B0 ;  /* 0x0000000000007941 */ /* 0x000fea0003800000 */
.L_x_309:
[----:B------:R-:W-:Y:S05]  /*b450*/  EXIT ;  /* 0x000000000000794d */ /* 0x000fea0003800000 */
.L_x_19:
[----:B-1----:R1:W2:Y:S02]  /*b460*/  SYNCS.PHASECHK.TRANS64.TRYWAIT P0, [R161+URZ], R0 ;  /* 0x00000000a10075a7 */ /* 0x0022a4000800017f */
[----:B--2---:R-:W-:Y:S05]  /*b470*/  @!P0 NANOSLEEP.SYNCS 0x989680 ;  /* 0x009896800000895d */ /* 0x004fea0003900000 */
[----:B------:R-:W2:Y:S02]  /*b480*/  @!P0 SYNCS.PHASECHK.TRANS64 P0, [R161+URZ], R0 ;  /* 0x00000000a10085a7 */ /* 0x000ea4000800007f */
[----:B--2---:R-:W-:Y:S05]  /*b490*/  @!P0 BRA `(.L_x_19) ;  /* 0xfffffffc00f08947 */ /* 0x004fea000383ffff */
[----:B------:R-:W-:Y:S05]  /*b4a0*/  BRA `(.L_x_317) ;  /* 0xffffff6000787947 */ /* 0x000fea000383ffff */
.L_x_24:
[----:B--2---:R2:W3:Y:S02]  /*b4b0*/  SYNCS.PHASECHK.TRANS64.TRYWAIT P1, [R3+URZ], R0 ;  /* 0x00000000030075a7 */ /* 0x0044e4000802017f */
[----:B---3--:R-:W-:Y:S05]  /*b4c0*/  @!P1 NANOSLEEP.SYNCS 0x989680 ;  /* 0x009896800000995d */ /* 0x008fea0003900000 */
[----:B------:R-:W3:Y:S02]  /*b4d0*/  @!P1 SYNCS.PHASECHK.TRANS64 P1, [R3+URZ], R0 ;  /* 0x00000000030095a7 */ /* 0x000ee4000802007f */
[----:B---3--:R-:W-:Y:S05]  /*b4e0*/  @!P1 BRA `(.L_x_24) ;  /* 0xfffffffc00f09947 */ /* 0x008fea000383ffff */
[----:B------:R-:W-:Y:S05]  /*b4f0*/  BRA `(.L_x_23) ;  /* 0xffffff6000e47947 */ /* 0x000fea000383ffff */
.L_x_29:
[----:B--2---:R-:W-:-:S04]  /*b500*/  IMAD.U32 R5, RZ, RZ, UR4 ;  /* 0x00000004ff057e24 */ /* 0x004fc8000f8e00ff */
[----:B------:R2:W3:Y:S03]  /*b510*/  SYNCS.PHASECHK.TRANS64.TRYWAIT P1, [R5+URZ], R4 ;  /* 0x00000004050075a7 */ /* 0x0004e6000802017f */
[----:B---3--:R-:W-:Y:S05]  /*b520*/  @!P1 NANOSLEEP.SYNCS 0x989680 ;  /* 0x009896800000995d */ /* 0x008fea0003900000 */
[----:B------:R-:W3:Y:S02]  /*b530*/  @!P1 SYNCS.PHASECHK.TRANS64 P1, [R5+URZ], R4 ;  /* 0x00000004050095a7 */ /* 0x000ee4000802007f */
[----:B---3--:R-:W-:Y:S05]  /*b540*/  @!P1 BRA `(.L_x_29) ;  /* 0xfffffffc00ec9947 */ /* 0x008fea000383ffff */
[----:B------:R-:W-:Y:S05]  /*b550*/  BRA `(.L_x_28) ;  /* 0xffffff6400787947 */ /* 0x000fea000383ffff */
.L_x_35:
[----:B-1----:R1:W2:Y:S02]  /*b560*/  SYNCS.PHASECHK.TRANS64.TRYWAIT P0, [R161+URZ+0x10], R0 ;  /* 0x00001000a10075a7 */ /* 0x0022a4000800017f */
[----:B--2---:R-:W-:Y:S05]  /*b570*/  @!P0 NANOSLEEP.SYNCS 0x989680 ;  /* 0x009896800000895d */ /* 0x004fea0003900000 */
[----:B------:R-:W2:Y:S02]  /*b580*/  @!P0 SYNCS.PHASECHK.TRANS64 P0, [R161+URZ+0x10], R0 ;  /* 0x00001000a10085a7 */ /* 0x000ea4000800007f */
[----:B--2---:R-:W-:Y:S05]  /*b590*/  @!P0 BRA `(.L_x_35) ;  /* 0xfffffffc00f08947 */ /* 0x004fea000383ffff */
[----:B------:R-:W-:Y:S05]  /*b5a0*/  BRA `(.L_x_318) ;  /* 0xffffff6800887947 */ /* 0x000fea000383ffff */
.L_x_296:
[----:B------:R-:W-:Y:S01]  /*b5b0*/  BSSY B1, `(.L_x_319) ;  /* 0x0000006000017945 */ /* 0x000fe20003800000 */
[----:B------:R-:W-:-:S07]  /*b5c0*/  IMAD.MOV.U32 R15, RZ, RZ, -0x1 ;  /* 0xffffffffff0f7424 */ /* 0x000fce00078e00ff */
[----:B-----5:R-:W-:Y:S05]  /*b5d0*/  WARPSYNC.COLLECTIVE R15, `(.L_x_320) ;  /* 0x000000000f0c7348 */ /* 0x020fea0003c00000 */
[----:B------:R-:W-:Y:S02]  /*b5e0*/  ELECT P6, UR62, PT ;  /* 0x00000000003e782f */ /* 0x000fe400038c0000 */
[----:B------:R-:W-:Y:S01]  /*b5f0*/  MOV R14, UR62 ;  /* 0x0000003e000e7c02 */ /* 0x000fe20008000f00 */
[----:B-----5:R-:W-:Y:S10]  /*b600*/  ENDCOLLECTIVE ;  /* 0x000000000000791b */ /* 0x020ff40003800000 */
.L_x_320:
[----:B------:R-:W-:Y:S05]  /*b610*/  BSYNC B1 ;  /* 0x0000000000017941 */ /* 0x000fea0003800000 */
.L_x_319:
[----:B------:R-:W-:Y:S05]  /*b620*/  BRA `(.L_x_321) ;  /* 0xffffffec00cc7947 */ /* 0x000fea000383ffff */
.L_x_299:
[----:B-1----:R1:W2:Y:S02]  /*b630*/  SYNCS.PHASECHK.TRANS64.TRYWAIT P1, [R12+URZ+0x28], R5 ;  /* 0x000028050c0075a7 */ /* 0x0022a4000802017f */
[----:B--2---:R-:W-:Y:S05]  /*b640*/  @!P1 NANOSLEEP.SYNCS 0x989680 ;  /* 0x009896800000995d */ /* 0x004fea0003900000 */
[----:B------:R-:W2:Y:S02]  /*b650*/  @!P1 SYNCS.PHASECHK.TRANS64 P1, [R12+URZ+0x28], R5 ;  /* 0x000028050c0095a7 */ /* 0x000ea4000802007f */
[----:B--2---:R-:W-:Y:S05]  /*b660*/  @!P1 BRA `(.L_x_299) ;  /* 0xfffffffc00f09947 */ /* 0x004fea000383ffff */
[----:B------:R-:W-:Y:S05]  /*b670*/  BRA `(.L_x_322) ;  /* 0xfffffff000087947 */ /* 0x000fea000383ffff */
.L_x_308:
[----:B------:R-:W-:Y:S01]  /*b680*/  BSSY B0, `(.L_x_323) ;  /* 0x0000006000007945 */ /* 0x000fe20003800000 */
[----:B------:R-:W-:-:S07]  /*b690*/  IMAD.MOV.U32 R15, RZ, RZ, -0x1 ;  /* 0xffffffffff0f7424 */ /* 0x000fce00078e00ff */
[----:B-----5:R-:W-:Y:S05]  /*b6a0*/  WARPSYNC.COLLECTIVE R15, `(.L_x_324) ;  /* 0x000000000f0c7348 */ /* 0x020fea0003c00000 */
[----:B------:R-:W-:Y:S02]  /*b6b0*/  ELECT P6, UR62, PT ;  /* 0x00000000003e782f */ /* 0x000fe400038c0000 */
[----:B------:R-:W-:Y:S01]  /*b6c0*/  MOV R14, UR62 ;  /* 0x0000003e000e7c02 */ /* 0x000fe20008000f00 */
[----:B-----5:R-:W-:Y:S10]  /*b6d0*/  ENDCOLLECTIVE ;  /* 0x000000000000791b */ /* 0x020ff40003800000 */
.L_x_324:
[----:B------:R-:W-:Y:S05]  /*b6e0*/  BSYNC B0 ;  /* 0x0000000000007941 */ /* 0x000fea0003800000 */
.L_x_323:
[----:B------:R-:W-:Y:S05]  /*b6f0*/  BRA `(.L_x_325) ;  /* 0xfffffff800807947 */ /* 0x000fea000383ffff */
.L_x_312:
[----:B0-----:R0:W1:Y:S02]  /*b700*/  SYNCS.PHASECHK.TRANS64.TRYWAIT P0, [R7+URZ], R2 ;  /* 0x00000002070075a7 */ /* 0x001064000800017f */
[----:B-1----:R-:W-:Y:S05]  /*b710*/  @!P0 NANOSLEEP.SYNCS 0x989680 ;  /* 0x009896800000895d */ /* 0x002fea0003900000 */
[----:B------:R-:W1:Y:S02]  /*b720*/  @!P0 SYNCS.PHASECHK.TRANS64 P0, [R7+URZ], R2 ;  /* 0x00000002070085a7 */ /* 0x000e64000800007f */
[----:B-1----:R-:W-:Y:S05]  /*b730*/  @!P0 BRA `(.L_x_312) ;  /* 0xfffffffc00f08947 */ /* 0x002fea000383ffff */
[----:B------:R-:W-:Y:S05]  /*b740*/  BRA `(.L_x_326) ;  /* 0xfffffff800c07947 */ /* 0x000fea000383ffff */
.L_x_313:
[----:B0-----:R0:W1:Y:S02]  /*b750*/  SYNCS.PHASECHK.TRANS64.TRYWAIT P0, [R9+URZ], R4 ;  /* 0x00000004090075a7 */ /* 0x001064000800017f */
[----:B-1----:R-:W-:Y:S05]  /*b760*/  @!P0 NANOSLEEP.SYNCS 0x989680 ;  /* 0x009896800000895d */ /* 0x002fea0003900000 */
[----:B------:R-:W1:Y:S02]  /*b770*/  @!P0 SYNCS.PHASECHK.TRANS64 P0, [R9+URZ], R4 ;  /* 0x00000004090085a7 */ /* 0x000e64000800007f */
[----:B-1----:R-:W-:Y:S05]  /*b780*/  @!P0 BRA `(.L_x_313) ;  /* 0xfffffffc00f08947 */ /* 0x002fea000383ffff */
[----:B------:R-:W-:Y:S05]  /*b790*/  BRA `(.L_x_327) ;  /* 0xfffffff800d07947 */ /* 0x000fea000383ffff */
.L_x_314:
[----:B0-----:R0:W1:Y:S02]  /*b7a0*/  SYNCS.PHASECHK.TRANS64.TRYWAIT P0, [R6+URZ], R5 ;  /* 0x00000005060075a7 */ /* 0x001064000800017f */
[----:B-1----:R-:W-:Y:S05]  /*b7b0*/  @!P0 NANOSLEEP.SYNCS 0x989680 ;  /* 0x009896800000895d */ /* 0x002fea0003900000 */
[----:B------:R-:W1:Y:S02]  /*b7c0*/  @!P0 SYNCS.PHASECHK.TRANS64 P0, [R6+URZ], R5 ;  /* 0x00000005060085a7 */ /* 0x000e64000800007f */
[----:B-1----:R-:W-:Y:S05]  /*b7d0*/  @!P0 BRA `(.L_x_314) ;  /* 0xfffffffc00f08947 */ /* 0x002fea000383ffff */
[----:B------:R-:W-:Y:S05]  /*b7e0*/  BRA `(.L_x_328) ;  /* 0xfffffff800e07947 */ /* 0x000fea000383ffff */
.L_x_315:
[----:B-1----:R1:W2:Y:S02]  /*b7f0*/  SYNCS.PHASECHK.TRANS64.TRYWAIT P0, [R9+URZ], R4 ;  /* 0x00000004090075a7 */ /* 0x0022a4000800017f */
[----:B--2---:R-:W-:Y:S05]  /*b800*/  @!P0 NANOSLEEP.SYNCS 0x989680 ;  /* 0x009896800000895d */ /* 0x004fea0003900000 */
[----:B------:R-:W2:Y:S02]  /*b810*/  @!P0 SYNCS.PHASECHK.TRANS64 P0, [R9+URZ], R4 ;  /* 0x00000004090085a7 */ /* 0x000ea4000800007f */
[----:B--2---:R-:W-:Y:S05]  /*b820*/  @!P0 BRA `(.L_x_315) ;  /* 0xfffffffc00f08947 */ /* 0x004fea000383ffff */
[----:B------:R-:W-:Y:S05]  /*b830*/  BRA `(.L_x_329) ;  /* 0xfffffff800e87947 */ /* 0x000fea000383ffff */
.L_x_330:
[----:B------:R-:W-:-:S00]  /*b840*/  BRA `(.L_x_330) ;  /* 0xfffffffc00fc7947 */ /* 0x000fc0000383ffff */
[----:B------:R-:W-:-:S00]  /*b850*/  NOP ;  /* 0x0000000000007918 */ /* 0x000fc00000000000 */
        /* <DEDUP_REMOVED lines=10> */
.L_x_331:


//--------------------- .nv.global.init           --------------------------
	.section	.nv.global.init,"aw",@progbits
.nv.global.init:
	.type		$str$22,@object
	.size		$str$22,($str$23 - $str$22)
$str$22:
        /*0000*/ 	.byte	0x6b, 0x5f, 0x74, 0x69, 0x6c, 0x65, 0x5f, 0x63, 0x6f, 0x75, 0x6e, 0x74, 0x20, 0x3e, 0x3d, 0x20
        /*0010*/ 	.byte	0x31, 0x00
	.type		$str$23,@object
	.size		$str$23,(__unnamed_1 - $str$23)
$str$23:
        /*0012*/ 	.byte	0x2f, 0x74, 0x6d, 0x70, 0x2f, 0x63, 0x75, 0x74, 0x6c, 0x61, 0x73, 0x73, 0x5f, 0x73, 0x77, 0x65
        /*0022*/ 	.byte	0x65, 0x70, 0x5f, 0x73, 0x72, 0x63, 0x2f, 0x69, 0x6e, 0x63, 0x6c, 0x75, 0x64, 0x65, 0x2f, 0x63
        /*0032*/ 	.byte	0x75, 0x74, 0x6c, 0x61, 0x73, 0x73, 0x2f, 0x67, 0x65, 0x6d, 0x6d, 0x2f, 0x63, 0x6f, 0x6c, 0x6c
        /*0042*/ 	.byte	0x65, 0x63, 0x74, 0x69, 0x76, 0x65, 0x2f, 0x73, 0x6d, 0x39, 0x30, 0x5f, 0x6d, 0x6d, 0x61, 0x5f
        /*0052*/ 	.byte	0x74, 0x6d, 0x61, 0x5f, 0x67, 0x6d, 0x6d, 0x61, 0x5f, 0x73, 0x73, 0x5f, 0x77, 0x61, 0x72, 0x70
        /*0062*/ 	.byte	0x73, 0x70, 0x65, 0x63, 0x69, 0x61, 0x6c, 0x69, 0x7a, 0x65, 0x64, 0x2e, 0x68, 0x70, 0x70, 0x00
	.type		__unnamed_1,@object
	.size		__unnamed_1,(.L_0 - __unnamed_1)
__unnamed_1:
        /*0072*/ 	.byte	0x76, 0x6f, 0x69, 0x64, 0x20, 0x63, 0x75, 0x74, 0x6c, 0x61, 0x73, 0x73, 0x3a, 0x3a, 0x67, 0x65
        /* <DEDUP_REMOVED lines=180> */
        /*0bc2*/ 	.byte	0x3a, 0x3a, 0x69, 0x64, 0x65, 0x6e, 0x74, 0x69, 0x74, 0x79, 0x5d, 0x00
.L_0:


//--------------------- .nv.shared._ZN7cutlass13device_kernelINS_4gemm6kernel13GemmUniversalIN4cute5tupleIJiiiiEEENS1_10collective13CollectiveMmaINS1_34MainloopSm90TmaGmmaWarpSpecializedILi5ENS5_IJNS4_1CILi1EEENSA_ILi2EEESB_EEENS1_32KernelTmaWarpSpecializedPingpongEEENS5_IJNSA_ILi64EEENSA_ILi256EEENSA_ILi32EEEEEENS_10bfloat16_tENS5_IJlSB_lEEESK_SL_NS4_8TiledMMAINS4_8MMA_AtomIJNS4_4SM904GMMA28MMA_64x256x16_F32BF16BF16_SSILNSP_5MajorE0ELSR_0ELNSP_7ScaleInE1ELSS_1EEEEEENS4_6LayoutINS5_IJSB_SB_SB_EEENS5_IJNSA_ILi0EEESX_SX_EEEEENS5_IJNS4_10UnderscoreES10_S10_EEEEENS4_23SM90_TMA_LOAD_MULTICASTENS4_14ComposedLayoutINS4_7SwizzleILi2ELi4ELi3EEENS4_18smem_ptr_flag_bitsILi16EEENSV_INS5_IJNSA_ILi8EEESI_EEENS5_IJSI_SB_EEEEEEEvNS4_8identityENS4_13SM90_TMA_LOADES1D_vS1E_EENS_8epilogue10collective6detail29Sm90TmaWarpSpecializedAdapterINS1I_15DefaultEpilogueISK_SL_SL_NS1H_6thread17LinearCombinationISK_Li1EffLNS1M_9ScaleType4KindE0ELNS_15FloatRoundStyleE2ESK_EENS1_15EpilogueDefaultEEEEEvvEEEEvNT_6ParamsE --------------------------
	.section	.nv.shared._ZN7cutlass13device_kernelINS_4gemm6kernel13GemmUniversalIN4cute5tupleIJiiiiEEENS1_10collective13CollectiveMmaINS1_34MainloopSm90TmaGmmaWarpSpecializedILi5ENS5_IJNS4_1CILi1EEENSA_ILi2EEESB_EEENS1_32KernelTmaWarpSpecializedPingpongEEENS5_IJNSA_ILi64EEENSA_ILi256EEENSA_ILi32EEEEEENS_10bfloat16_tENS5_IJlSB_lEEESK_SL_NS4_8TiledMMAINS4_8MMA_AtomIJNS4_4SM904GMMA28MMA_64x256x16_F32BF16BF16_SSILNSP_5MajorE0ELSR_0ELNSP_7ScaleInE1ELSS_1EEEEEENS4_6LayoutINS5_IJSB_SB_SB_EEENS5_IJNSA_ILi0EEESX_SX_EEEEENS5_IJNS4_10UnderscoreES10_S10_EEEEENS4_23SM90_TMA_LOAD_MULTICASTENS4_14ComposedLayoutINS4_7SwizzleILi2ELi4ELi3EEENS4_18smem_ptr_flag_bitsILi16EEENSV_INS5_IJNSA_ILi8EEESI_EEENS5_IJSI_SB_EEEEEEEvNS4_8identityENS4_13SM90_TMA_LOADES1D_vS1E_EENS_8epilogue10collective6detail29Sm90TmaWarpSpecializedAdapterINS1I_15DefaultEpilogueISK_SL_SL_NS1H_6thread17LinearCombinationISK_Li1EffLNS1M_9ScaleType4KindE0ELNS_15FloatRoundStyleE2ESK_EENS1_15EpilogueDefaultEEEEEvvEEEEvNT_6ParamsE,"aw",@nobits
	.sectionflags	@""
	.align	16
	.zero		1024


//--------------------- .nv.shared.reserved.0     --------------------------
	.section	.nv.shared.reserved.0,"aw",@nobits
	.weak		__nv_reservedSMEM_offset_0_alias
	.size		__nv_reservedSMEM_offset_0_alias, 0, 0
	.other		__nv_reservedSMEM_offset_0_alias,@"STO_CUDA_RESERVED_SHARED STV_DEFAULT"
__nv_reservedSMEM_offset_0_alias:
	.zero		0


//--------------------- .nv.global                --------------------------
	.section	.nv.global,"aw",@nobits
.nv.global:
	.type		_ZN39_INTERNAL_0fd375a5_4_k_cu_dbfcff5c_32094cute1_E,@object
	.size		_ZN39_INTERNAL_0fd375a5_4_k_cu_dbfcff5c_32094cute1_E,(_ZN39_INTERNAL_0fd375a5_4_k_cu_dbfcff5c_32094cuda3std3__45__cpo6cbeginE - _ZN39_INTERNAL_0fd375a5_4_k_cu_dbfcff5c_32094cute1_E)
_ZN39_INTERNAL_0fd375a5_4_k_cu_dbfcff5c_32094cute1_E:
	.zero		1
	.type		_ZN39_INTERNAL_0fd375a5_4_k_cu_dbfcff5c_32094cuda3std3__45__cpo6cbeginE,@object
	.size		_ZN39_INTERNAL_0fd375a5_4_k_cu_dbfcff5c_32094cuda3std3__45__cpo6cbeginE,(_ZN39_INTERNAL_0fd375a5_4_k_cu_dbfcff5c_32094cuda3std3__48in_placeE - _ZN39_INTERNAL_0fd375a5_4_k_cu_dbfcff5c_32094cuda3std3__45__cpo6cbeginE)
_ZN39_INTERNAL_0fd375a5_4_k_cu_dbfcff5c_32094cuda3std3__45__cpo6cbeginE:
	.zero		1
	.type		_ZN39_INTERNAL_0fd375a5_4_k_cu_dbfcff5c_32094cuda3std3__48in_placeE,@object
	.size		_ZN39_INTERNAL_0fd375a5_4_k_cu_dbfcff5c_32094cuda3std3__48in_placeE,(_ZN39_INTERNAL_0fd375a5_4_k_cu_dbfcff5c_32094cuda3std6ranges3__45__cpo9iter_moveE - _ZN39_INTERNAL_0fd375a5_4_k_cu_dbfcff5c_32094cuda3std3__48in_placeE)
_ZN39_INTERNAL_0fd375a5_4_k_cu_dbfcff5c_32094cuda3std3__48in_placeE:
	.zero		1
	.type		_ZN39_INTERNAL_0fd375a5_4_k_cu_dbfcff5c_32094cuda3std6ranges3__45__cpo9iter_moveE,@object
	.size		_ZN39_INTERNAL_0fd375a5_4_k_cu_dbfcff5c_32094cuda3std6ranges3__45__cpo9iter_moveE,(_ZN39_INTERNAL_0fd375a5_4_k_cu_dbfcff5c_32094cuda3std3__45__cpo5beginE - _ZN39_INTERNAL_0fd375a5_4_k_cu_dbfcff5c_32094cuda3std6ranges3__45__cpo9iter_moveE)
_ZN39_INTERNAL_0fd375a5_4_k_cu_dbfcff5c_32094cuda3std6ranges3__45__cpo9iter_moveE:
	.zero		1
	.type		_ZN39_INTERNAL_0fd375a5_4_k_cu_dbfcff5c_32094cuda3std3__45__cpo5beginE,@object
	.size		_ZN39_INTERNAL_0fd375a5_4_k_cu_dbfcff5c_32094cuda3std3__45__cpo5beginE,(_ZN39_INTERNAL_0fd375a5_4_k_cu_dbfcff5c_32094cuda3std3__441_GLOBAL__N__0fd375a5_4_k_cu_dbfcff5c_32096ignoreE - _ZN39_INTERNAL_0fd375a5_4_k_cu_dbfcff5c_32094cuda3std3__45__cpo5beginE)
_ZN39_INTERNAL_0fd375a5_4_k_cu_dbfcff5c_32094cuda3std3__45__cpo5beginE:
	.zero		1
	.type		_ZN39_INTERNAL_0fd375a5_4_k_cu_dbfcff5c_32094cuda3std3__441_GLOBAL__N__0fd375a5_4_k_cu_dbfcff5c_32096ignoreE,@object
	.size		_ZN39_INTERNAL_0fd375a5_4_k_cu_dbfcff5c_32094cuda3std3__441_GLOBAL__N__0fd375a5_4_k_cu_dbfcff5c_32096ignoreE,(_ZN39_INTERNAL_0fd375a5_4_k_cu_dbfcff5c_32094cute7productE - _ZN39_INTERNAL_0fd375a5_4_k_cu_dbfcff5c_32094cuda3std3__441_GLOBAL__N__0fd375a5_4_k_cu_dbfcff5c_32096ignoreE)
_ZN39_INTERNAL_0fd375a5_4_k_cu_dbfcff5c_32094cuda3std3__441_GLOBAL__N__0fd375a5_4_k_cu_dbfcff5c_32096ignoreE:
	.zero		1
	.type		_ZN39_INTERNAL_0fd375a5_4_k_cu_dbfcff5c_32094cute7productE,@object
	.size		_ZN39_INTERNAL_0fd375a5_4_k_cu_dbfcff5c_32094cute7productE,(_ZN39_INTERNAL_0fd375a5_4_k_cu_dbfcff5c_32094cuda3std3__45__cpo3endE - _ZN39_INTERNAL_0fd375a5_4_k_cu_dbfcff5c_32094cute7productE)
_ZN39_INTERNAL_0fd375a5_4_k_cu_dbfcff5c_32094cute7productE:
	.zero		1
	.type		_ZN39_INTERNAL_0fd375a5_4_k_cu_dbfcff5c_32094cuda3std3__45__cpo3endE,@object
	.size		_ZN39_INTERNAL_0fd375a5_4_k_cu_dbfcff5c_32094cuda3std3__45__cpo3endE,(_ZN39_INTERNAL_0fd375a5_4_k_cu_dbfcff5c_32094cuda3std3__419piecewise_constructE - _ZN39_INTERNAL_0fd375a5_4_k_cu_dbfcff5c_32094cuda3std3__45__cpo3endE)
_ZN39_INTERNAL_0fd375a5_4_k_cu_dbfcff5c_32094cuda3std3__45__cpo3endE:
	.zero		1
	.type		_ZN39_INTERNAL_0fd375a5_4_k_cu_dbfcff5c_32094cuda3std3__419piecewise_constructE,@object
	.size		_ZN39_INTERNAL_0fd375a5_4_k_cu_dbfcff5c_32094cuda3std3__419piecewise_constructE,(_ZN39_INTERNAL_0fd375a5_4_k_cu_dbfcff5c_32094cuda3std3__45__cpo4cendE - _ZN39_INTERNAL_0fd375a5_4_k_cu_dbfcff5c_32094cuda3std3__419piecewise_constructE)
_ZN39_INTERNAL_0fd375a5_4_k_cu_dbfcff5c_32094cuda3std3__419piecewise_constructE:
	.zero		1
	.type		_ZN39_INTERNAL_0fd375a5_4_k_cu_dbfcff5c_32094cuda3std3__45__cpo4cendE,@object
	.size		_ZN39_INTERNAL_0fd375a5_4_k_cu_dbfcff5c_32094cuda3std3__45__cpo4cendE,(_ZN39_INTERNAL_0fd375a5_4_k_cu_dbfcff5c_32094cuda3std6ranges3__45__cpo4swapE - _ZN39_INTERNAL_0fd375a5_4_k_cu_dbfcff5c_32094cuda3std3__45__cpo4cendE)
_ZN39_INTERNAL_0fd375a5_4_k_cu_dbfcff5c_32094cuda3std3__45__cpo4cendE:
	.zero		1
	.type		_ZN39_INTERNAL_0fd375a5_4_k_cu_dbfcff5c_32094cuda3std6ranges3__45__cpo4swapE,@object
	.size		_ZN39_INTERNAL_0fd375a5_4_k_cu_dbfcff5c_32094cuda3std6ranges3__45__cpo4swapE,(.L_8 - _ZN39_INTERNAL_0fd375a5_4_k_cu_dbfcff5c_32094cuda3std6ranges3__45__cpo4swapE)
_ZN39_INTERNAL_0fd375a5_4_k_cu_dbfcff5c_32094cuda3std6ranges3__45__cpo4swapE:
	.zero		1
.L_8:


//--------------------- .nv.constant0._ZN7cutlass13device_kernelINS_4gemm6kernel13GemmUniversalIN4cute5tupleIJiiiiEEENS1_10collective13CollectiveMmaINS1_34MainloopSm90TmaGmmaWarpSpecializedILi5ENS5_IJNS4_1CILi1EEENSA_ILi2EEESB_EEENS1_32KernelTmaWarpSpecializedPingpongEEENS5_IJNSA_ILi64EEENSA_ILi256EEENSA_ILi32EEEEEENS_10bfloat16_tENS5_IJlSB_lEEESK_SL_NS4_8TiledMMAINS4_8MMA_AtomIJNS4_4SM904GMMA28MMA_64x256x16_F32BF16BF16_SSILNSP_5MajorE0ELSR_0ELNSP_7ScaleInE1ELSS_1EEEEEENS4_6LayoutINS5_IJSB_SB_SB_EEENS5_IJNSA_ILi0EEESX_SX_EEEEENS5_IJNS4_10UnderscoreES10_S10_EEEEENS4_23SM90_TMA_LOAD_MULTICASTENS4_14ComposedLayoutINS4_7SwizzleILi2ELi4ELi3EEENS4_18smem_ptr_flag_bitsILi16EEENSV_INS5_IJNSA_ILi8EEESI_EEENS5_IJSI_SB_EEEEEEEvNS4_8identityENS4_13SM90_TMA_LOADES1D_vS1E_EENS_8epilogue10collective6detail29Sm90TmaWarpSpecializedAdapterINS1I_15DefaultEpilogueISK_SL_SL_NS1H_6thread17LinearCombinationISK_Li1EffLNS1M_9ScaleType4KindE0ELNS_15FloatRoundStyleE2ESK_EENS1_15EpilogueDefaultEEEEEvvEEEEvNT_6ParamsE --------------------------
	.section	.nv.constant0._ZN7cutlass13device_kernelINS_4gemm6kernel13GemmUniversalIN4cute5tupleIJiiiiEEENS1_10collective13CollectiveMmaINS1_34MainloopSm90TmaGmmaWarpSpecializedILi5ENS5_IJNS4_1CILi1EEENSA_ILi2EEESB_EEENS1_32KernelTmaWarpSpecializedPingpongEEENS5_IJNSA_ILi64EEENSA_ILi256EEENSA_ILi32EEEEEENS_10bfloat16_tENS5_IJlSB_lEEESK_SL_NS4_8TiledMMAINS4_8MMA_AtomIJNS4_4SM904GMMA28MMA_64x256x16_F32BF16BF16_SSILNSP_5MajorE0ELSR_0ELNSP_7ScaleInE1ELSS_1EEEEEENS4_6LayoutINS5_IJSB_SB_SB_EEENS5_IJNSA_ILi0EEESX_SX_EEEEENS5_IJNS4_10UnderscoreES10_S10_EEEEENS4_23SM90_TMA_LOAD_MULTICASTENS4_14ComposedLayoutINS4_7SwizzleILi2ELi4ELi3EEENS4_18smem_ptr_flag_bitsILi16EEENSV_INS5_IJNSA_ILi8EEESI_EEENS5_IJSI_SB_EEEEEEEvNS4_8identityENS4_13SM90_TMA_LOADES1D_vS1E_EENS_8epilogue10collective6detail29Sm90TmaWarpSpecializedAdapterINS1I_15DefaultEpilogueISK_SL_SL_NS1H_6thread17LinearCombinationISK_Li1EffLNS1M_9ScaleType4KindE0ELNS_15FloatRoundStyleE2ESK_EENS1_15EpilogueDefaultEEEEEvvEEEEvNT_6ParamsE,"a",@progbits
	.sectionflags	@""
	.align	4
.nv.constant0._ZN7cutlass13device_kernelINS_4gemm6kernel13GemmUniversalIN4cute5tupleIJiiiiEEENS1_10collective13CollectiveMmaINS1_34MainloopSm90TmaGmmaWarpSpecializedILi5ENS5_IJNS4_1CILi1EEENSA_ILi2EEESB_EEENS1_32KernelTmaWarpSpecializedPingpongEEENS5_IJNSA_ILi64EEENSA_ILi256EEENSA_ILi32EEEEEENS_10bfloat16_tENS5_IJlSB_lEEESK_SL_NS4_8TiledMMAINS4_8MMA_AtomIJNS4_4SM904GMMA28MMA_64x256x16_F32BF16BF16_SSILNSP_5MajorE0ELSR_0ELNSP_7ScaleInE1ELSS_1EEEEEENS4_6LayoutINS5_IJSB_SB_SB_EEENS5_IJNSA_ILi0EEESX_SX_EEEEENS5_IJNS4_10UnderscoreES10_S10_EEEEENS4_23SM90_TMA_LOAD_MULTICASTENS4_14ComposedLayoutINS4_7SwizzleILi2ELi4ELi3EEENS4_18smem_ptr_flag_bitsILi16EEENSV_INS5_IJNSA_ILi8EEESI_EEENS5_IJSI_SB_EEEEEEEvNS4_8identityENS4_13SM90_TMA_LOADES1D_vS1E_EENS_8epilogue10collective6detail29Sm90TmaWarpSpecializedAdapterINS1I_15DefaultEpilogueISK_SL_SL_NS1H_6thread17LinearCombinationISK_Li1EffLNS1M_9ScaleType4KindE0ELNS_15FloatRoundStyleE2ESK_EENS1_15EpilogueDefaultEEEEEvvEEEEvNT_6ParamsE:
	.zero		1664


//--------------------- SYMBOLS --------------------------

	.type		.nv.reservedSmem.offset0,@object
	.size		.nv.reservedSmem.offset0,0x4
	.type		__assertfail,@function
